//
// Generated by NVIDIA NVVM Compiler
//
// Compiler Build ID: CL-36424714
// Cuda compilation tools, release 13.0, V13.0.88
// Based on NVVM 20.0.0
//

.version 9.0
.target sm_100
.address_size 64

	// .globl	_Z23lstm_single_step_kernelPfPKfS1_S1_S1_iiiiiiii
.global .align 4 .b8 precalc_xorwow_matrix[102400];
.global .align 4 .b8 precalc_xorwow_offset_matrix[102400];
.global .align 4 .b8 mrg32k3aM1[2304];
.global .align 4 .b8 mrg32k3aM2[2304];
.global .align 4 .b8 mrg32k3aM1SubSeq[2016];
.global .align 4 .b8 mrg32k3aM2SubSeq[2016];
.global .align 4 .b8 mrg32k3aM1Seq[2304];
.global .align 4 .b8 mrg32k3aM2Seq[2304];
.const .align 8 .b8 __cr_lgamma_table[72];
.extern .shared .align 16 .b8 smem[];
.extern .shared .align 16 .b8 _smem[];

.visible .entry _Z23lstm_single_step_kernelPfPKfS1_S1_S1_iiiiiiii(
	.param .u64 .ptr .align 1 _Z23lstm_single_step_kernelPfPKfS1_S1_S1_iiiiiiii_param_0,
	.param .u64 .ptr .align 1 _Z23lstm_single_step_kernelPfPKfS1_S1_S1_iiiiiiii_param_1,
	.param .u64 .ptr .align 1 _Z23lstm_single_step_kernelPfPKfS1_S1_S1_iiiiiiii_param_2,
	.param .u64 .ptr .align 1 _Z23lstm_single_step_kernelPfPKfS1_S1_S1_iiiiiiii_param_3,
	.param .u64 .ptr .align 1 _Z23lstm_single_step_kernelPfPKfS1_S1_S1_iiiiiiii_param_4,
	.param .u32 _Z23lstm_single_step_kernelPfPKfS1_S1_S1_iiiiiiii_param_5,
	.param .u32 _Z23lstm_single_step_kernelPfPKfS1_S1_S1_iiiiiiii_param_6,
	.param .u32 _Z23lstm_single_step_kernelPfPKfS1_S1_S1_iiiiiiii_param_7,
	.param .u32 _Z23lstm_single_step_kernelPfPKfS1_S1_S1_iiiiiiii_param_8,
	.param .u32 _Z23lstm_single_step_kernelPfPKfS1_S1_S1_iiiiiiii_param_9,
	.param .u32 _Z23lstm_single_step_kernelPfPKfS1_S1_S1_iiiiiiii_param_10,
	.param .u32 _Z23lstm_single_step_kernelPfPKfS1_S1_S1_iiiiiiii_param_11,
	.param .u32 _Z23lstm_single_step_kernelPfPKfS1_S1_S1_iiiiiiii_param_12
)
{
	.reg .pred 	%p<29>;
	.reg .b32 	%r<148>;
	.reg .b32 	%f<158>;
	.reg .b64 	%rd<36>;

	ld.param.u64 	%rd6, [_Z23lstm_single_step_kernelPfPKfS1_S1_S1_iiiiiiii_param_1];
	ld.param.u64 	%rd7, [_Z23lstm_single_step_kernelPfPKfS1_S1_S1_iiiiiiii_param_4];
	ld.param.u32 	%r43, [_Z23lstm_single_step_kernelPfPKfS1_S1_S1_iiiiiiii_param_5];
	ld.param.u32 	%r44, [_Z23lstm_single_step_kernelPfPKfS1_S1_S1_iiiiiiii_param_6];
	ld.param.u32 	%r45, [_Z23lstm_single_step_kernelPfPKfS1_S1_S1_iiiiiiii_param_7];
	ld.param.u32 	%r47, [_Z23lstm_single_step_kernelPfPKfS1_S1_S1_iiiiiiii_param_9];
	ld.param.u32 	%r48, [_Z23lstm_single_step_kernelPfPKfS1_S1_S1_iiiiiiii_param_10];
	ld.param.u32 	%r49, [_Z23lstm_single_step_kernelPfPKfS1_S1_S1_iiiiiiii_param_11];
	cvta.to.global.u64 	%rd1, %rd7;
	cvta.to.global.u64 	%rd2, %rd6;
	mov.u32 	%r1, %tid.x;
	mov.u32 	%r2, %tid.y;
	mov.u32 	%r51, %ctaid.x;
	mov.u32 	%r52, %ctaid.y;
	mad.lo.s32 	%r3, %r45, %r52, %r2;
	mad.lo.s32 	%r4, %r45, %r51, %r1;
	setp.lt.s32 	%p1, %r43, 1;
	mov.f32 	%f155, 0f00000000;
	@%p1 bra 	$L__BB0_20;
	cvt.rn.f32.s32 	%f27, %r48;
	cvt.rn.f32.s32 	%f28, %r45;
	div.rn.f32 	%f29, %f27, %f28;
	cvt.rpi.f32.f32 	%f1, %f29;
	setp.leu.f32 	%p2, %f1, 0f00000000;
	@%p2 bra 	$L__BB0_20;
	ld.param.u32 	%r140, [_Z23lstm_single_step_kernelPfPKfS1_S1_S1_iiiiiiii_param_8];
	mad.lo.s32 	%r54, %r45, %r1, %r2;
	shl.b32 	%r55, %r54, 2;
	mov.u32 	%r56, smem;
	add.s32 	%r5, %r56, %r55;
	add.s32 	%r57, %r43, -1;
	mad.lo.s32 	%r58, %r47, %r57, %r3;
	mul.lo.s32 	%r6, %r58, %r48;
	mad.lo.s32 	%r59, %r45, %r2, %r1;
	add.s32 	%r60, %r59, %r140;
	shl.b32 	%r61, %r60, 2;
	add.s32 	%r7, %r56, %r61;
	mul.lo.s32 	%r8, %r48, %r4;
	add.s32 	%r9, %r140, %r1;
	and.b32  	%r10, %r45, 7;
	and.b32  	%r11, %r45, 3;
	and.b32  	%r12, %r45, 2147483640;
	neg.s32 	%r13, %r12;
	shl.b32 	%r14, %r45, 2;
	shl.b32 	%r15, %r9, 2;
	shl.b32 	%r16, %r45, 5;
	shl.b32 	%r62, %r45, 3;
	add.s32 	%r17, %r62, %r15;
	mul.lo.s32 	%r63, %r45, 12;
	add.s32 	%r18, %r63, %r15;
	shl.b32 	%r64, %r45, 4;
	add.s32 	%r19, %r64, %r15;
	mul.lo.s32 	%r65, %r45, 20;
	add.s32 	%r20, %r65, %r15;
	mul.lo.s32 	%r66, %r45, 24;
	add.s32 	%r21, %r66, %r15;
	mul.lo.s32 	%r67, %r45, 28;
	add.s32 	%r22, %r67, %r15;
	shl.b32 	%r23, %r2, 2;
	add.s32 	%r24, %r62, %r23;
	add.s32 	%r25, %r63, %r23;
	add.s32 	%r26, %r64, %r23;
	add.s32 	%r27, %r65, %r23;
	add.s32 	%r28, %r66, %r23;
	add.s32 	%r29, %r67, %r23;
	mov.f32 	%f155, 0f00000000;
	mov.b32 	%r142, 0;
$L__BB0_3:
	setp.ge.s32 	%p3, %r3, %r47;
	mul.lo.s32 	%r68, %r142, %r45;
	add.s32 	%r69, %r68, %r1;
	add.s32 	%r32, %r68, %r2;
	setp.ge.s32 	%p4, %r69, %r48;
	mov.f32 	%f146, 0f00000000;
	or.pred  	%p5, %p3, %p4;
	@%p5 bra 	$L__BB0_5;
	ld.param.u64 	%rd35, [_Z23lstm_single_step_kernelPfPKfS1_S1_S1_iiiiiiii_param_3];
	add.s32 	%r70, %r69, %r6;
	cvta.to.global.u64 	%rd8, %rd35;
	mul.wide.s32 	%rd9, %r70, 4;
	add.s64 	%rd10, %rd8, %rd9;
	ld.global.f32 	%f146, [%rd10];
$L__BB0_5:
	setp.ge.s32 	%p6, %r4, %r49;
	st.shared.f32 	[%r5], %f146;
	setp.ge.s32 	%p7, %r32, %r48;
	mov.f32 	%f147, 0f00000000;
	or.pred  	%p8, %p6, %p7;
	@%p8 bra 	$L__BB0_7;
	ld.param.u64 	%rd34, [_Z23lstm_single_step_kernelPfPKfS1_S1_S1_iiiiiiii_param_2];
	add.s32 	%r71, %r32, %r8;
	cvta.to.global.u64 	%rd11, %rd34;
	mul.wide.s32 	%rd12, %r71, 4;
	add.s64 	%rd13, %rd11, %rd12;
	ld.global.f32 	%f147, [%rd13];
$L__BB0_7:
	setp.lt.s32 	%p9, %r45, 1;
	st.shared.f32 	[%r7], %f147;
	bar.sync 	0;
	@%p9 bra 	$L__BB0_19;
	setp.lt.u32 	%p10, %r45, 8;
	mov.b32 	%r146, 0;
	@%p10 bra 	$L__BB0_11;
	mov.u32 	%r143, smem;
	mov.u32 	%r144, %r13;
$L__BB0_10:
	.pragma "nounroll";
	add.s32 	%r74, %r143, %r23;
	ld.shared.f32 	%f34, [%r74];
	add.s32 	%r75, %r143, %r15;
	ld.shared.f32 	%f35, [%r75];
	fma.rn.f32 	%f36, %f34, %f35, %f155;
	add.s32 	%r76, %r23, %r14;
	add.s32 	%r77, %r143, %r76;
	ld.shared.f32 	%f37, [%r77];
	add.s32 	%r78, %r14, %r15;
	add.s32 	%r79, %r143, %r78;
	ld.shared.f32 	%f38, [%r79];
	fma.rn.f32 	%f39, %f37, %f38, %f36;
	add.s32 	%r80, %r143, %r24;
	ld.shared.f32 	%f40, [%r80];
	add.s32 	%r81, %r143, %r17;
	ld.shared.f32 	%f41, [%r81];
	fma.rn.f32 	%f42, %f40, %f41, %f39;
	add.s32 	%r82, %r143, %r25;
	ld.shared.f32 	%f43, [%r82];
	add.s32 	%r83, %r143, %r18;
	ld.shared.f32 	%f44, [%r83];
	fma.rn.f32 	%f45, %f43, %f44, %f42;
	add.s32 	%r84, %r143, %r26;
	ld.shared.f32 	%f46, [%r84];
	add.s32 	%r85, %r143, %r19;
	ld.shared.f32 	%f47, [%r85];
	fma.rn.f32 	%f48, %f46, %f47, %f45;
	add.s32 	%r86, %r143, %r27;
	ld.shared.f32 	%f49, [%r86];
	add.s32 	%r87, %r143, %r20;
	ld.shared.f32 	%f50, [%r87];
	fma.rn.f32 	%f51, %f49, %f50, %f48;
	add.s32 	%r88, %r143, %r28;
	ld.shared.f32 	%f52, [%r88];
	add.s32 	%r89, %r143, %r21;
	ld.shared.f32 	%f53, [%r89];
	fma.rn.f32 	%f54, %f52, %f53, %f51;
	add.s32 	%r90, %r143, %r29;
	ld.shared.f32 	%f55, [%r90];
	add.s32 	%r91, %r143, %r22;
	ld.shared.f32 	%f56, [%r91];
	fma.rn.f32 	%f155, %f55, %f56, %f54;
	add.s32 	%r144, %r144, 8;
	add.s32 	%r143, %r143, %r16;
	setp.ne.s32 	%p11, %r144, 0;
	mov.u32 	%r146, %r12;
	@%p11 bra 	$L__BB0_10;
$L__BB0_11:
	setp.eq.s32 	%p12, %r10, 0;
	@%p12 bra 	$L__BB0_19;
	add.s32 	%r92, %r10, -1;
	setp.lt.u32 	%p13, %r92, 3;
	@%p13 bra 	$L__BB0_14;
	mul.lo.s32 	%r93, %r146, %r45;
	add.s32 	%r94, %r93, %r2;
	shl.b32 	%r95, %r94, 2;
	mov.u32 	%r96, smem;
	add.s32 	%r97, %r96, %r95;
	ld.shared.f32 	%f58, [%r97];
	add.s32 	%r98, %r9, %r93;
	shl.b32 	%r99, %r98, 2;
	add.s32 	%r100, %r96, %r99;
	ld.shared.f32 	%f59, [%r100];
	fma.rn.f32 	%f60, %f58, %f59, %f155;
	add.s32 	%r101, %r97, %r14;
	ld.shared.f32 	%f61, [%r101];
	add.s32 	%r102, %r100, %r14;
	ld.shared.f32 	%f62, [%r102];
	fma.rn.f32 	%f63, %f61, %f62, %f60;
	add.s32 	%r103, %r101, %r14;
	ld.shared.f32 	%f64, [%r103];
	add.s32 	%r104, %r102, %r14;
	ld.shared.f32 	%f65, [%r104];
	fma.rn.f32 	%f66, %f64, %f65, %f63;
	add.s32 	%r105, %r103, %r14;
	ld.shared.f32 	%f67, [%r105];
	add.s32 	%r106, %r104, %r14;
	ld.shared.f32 	%f68, [%r106];
	fma.rn.f32 	%f155, %f67, %f68, %f66;
	add.s32 	%r146, %r146, 4;
$L__BB0_14:
	setp.eq.s32 	%p14, %r11, 0;
	@%p14 bra 	$L__BB0_19;
	setp.eq.s32 	%p15, %r11, 1;
	@%p15 bra 	$L__BB0_17;
	mul.lo.s32 	%r107, %r146, %r45;
	add.s32 	%r108, %r107, %r2;
	shl.b32 	%r109, %r108, 2;
	mov.u32 	%r110, smem;
	add.s32 	%r111, %r110, %r109;
	ld.shared.f32 	%f70, [%r111];
	add.s32 	%r112, %r9, %r107;
	shl.b32 	%r113, %r112, 2;
	add.s32 	%r114, %r110, %r113;
	ld.shared.f32 	%f71, [%r114];
	fma.rn.f32 	%f72, %f70, %f71, %f155;
	add.s32 	%r115, %r111, %r14;
	ld.shared.f32 	%f73, [%r115];
	add.s32 	%r116, %r114, %r14;
	ld.shared.f32 	%f74, [%r116];
	fma.rn.f32 	%f155, %f73, %f74, %f72;
	add.s32 	%r146, %r146, 2;
$L__BB0_17:
	and.b32  	%r117, %r45, 1;
	setp.eq.b32 	%p16, %r117, 1;
	not.pred 	%p17, %p16;
	@%p17 bra 	$L__BB0_19;
	mul.lo.s32 	%r118, %r146, %r45;
	add.s32 	%r119, %r118, %r2;
	shl.b32 	%r120, %r119, 2;
	mov.u32 	%r121, smem;
	add.s32 	%r122, %r121, %r120;
	ld.shared.f32 	%f75, [%r122];
	add.s32 	%r123, %r9, %r118;
	shl.b32 	%r124, %r123, 2;
	add.s32 	%r125, %r121, %r124;
	ld.shared.f32 	%f76, [%r125];
	fma.rn.f32 	%f155, %f75, %f76, %f155;
$L__BB0_19:
	bar.sync 	0;
	add.s32 	%r142, %r142, 1;
	cvt.rn.f32.u32 	%f77, %r142;
	setp.gt.f32 	%p18, %f1, %f77;
	@%p18 bra 	$L__BB0_3;
$L__BB0_20:
	setp.ge.s32 	%p19, %r3, %r47;
	setp.ge.s32 	%p20, %r4, %r49;
	or.pred  	%p21, %p19, %p20;
	@%p21 bra 	$L__BB0_29;
	ld.param.u32 	%r141, [_Z23lstm_single_step_kernelPfPKfS1_S1_S1_iiiiiiii_param_12];
	setp.ge.s32 	%p22, %r4, %r141;
	@%p22 bra 	$L__BB0_25;
	setp.ne.s32 	%p28, %r43, 0;
	@%p28 bra 	$L__BB0_24;
	mul.lo.s32 	%r134, %r3, %r44;
	mad.lo.s32 	%r135, %r134, %r49, %r4;
	mul.wide.s32 	%rd26, %r135, 4;
	add.s64 	%rd27, %rd2, %rd26;
	ld.global.f32 	%f129, [%rd27];
	mul.wide.s32 	%rd28, %r4, 4;
	add.s64 	%rd29, %rd1, %rd28;
	ld.global.f32 	%f130, [%rd29];
	add.f32 	%f131, %f129, %f130;
	fma.rn.f32 	%f132, %f131, 0fBBBB989D, 0f3F000000;
	cvt.sat.f32.f32 	%f133, %f132;
	mov.f32 	%f134, 0f4B400001;
	mov.f32 	%f135, 0f437C0000;
	fma.rm.f32 	%f136, %f133, %f135, %f134;
	add.f32 	%f137, %f136, 0fCB40007F;
	neg.f32 	%f138, %f137;
	fma.rn.f32 	%f139, %f131, 0fBFB8AA3B, %f138;
	fma.rn.f32 	%f140, %f131, 0fB2A57060, %f139;
	mov.b32 	%r136, %f136;
	shl.b32 	%r137, %r136, 23;
	mov.b32 	%f141, %r137;
	ex2.approx.ftz.f32 	%f142, %f140;
	fma.rn.f32 	%f143, %f142, %f141, 0f3F800000;
	rcp.rn.f32 	%f157, %f143;
	bra.uni 	$L__BB0_28;
$L__BB0_24:
	mad.lo.s32 	%r130, %r3, %r44, %r43;
	mad.lo.s32 	%r131, %r130, %r49, %r4;
	mul.wide.s32 	%rd22, %r131, 4;
	add.s64 	%rd23, %rd2, %rd22;
	ld.global.f32 	%f113, [%rd23];
	add.f32 	%f114, %f155, %f113;
	mul.wide.s32 	%rd24, %r4, 4;
	add.s64 	%rd25, %rd1, %rd24;
	ld.global.f32 	%f115, [%rd25];
	add.f32 	%f116, %f114, %f115;
	fma.rn.f32 	%f117, %f116, 0fBBBB989D, 0f3F000000;
	cvt.sat.f32.f32 	%f118, %f117;
	mov.f32 	%f119, 0f4B400001;
	mov.f32 	%f120, 0f437C0000;
	fma.rm.f32 	%f121, %f118, %f120, %f119;
	add.f32 	%f122, %f121, 0fCB40007F;
	neg.f32 	%f123, %f122;
	fma.rn.f32 	%f124, %f116, 0fBFB8AA3B, %f123;
	fma.rn.f32 	%f125, %f116, 0fB2A57060, %f124;
	mov.b32 	%r132, %f121;
	shl.b32 	%r133, %r132, 23;
	mov.b32 	%f126, %r133;
	ex2.approx.ftz.f32 	%f127, %f125;
	fma.rn.f32 	%f128, %f127, %f126, 0f3F800000;
	rcp.rn.f32 	%f157, %f128;
	bra.uni 	$L__BB0_28;
$L__BB0_25:
	setp.ne.s32 	%p23, %r43, 0;
	@%p23 bra 	$L__BB0_27;
	mul.lo.s32 	%r128, %r3, %r44;
	mad.lo.s32 	%r129, %r128, %r49, %r4;
	mul.wide.s32 	%rd18, %r129, 4;
	add.s64 	%rd19, %rd2, %rd18;
	ld.global.f32 	%f96, [%rd19];
	mul.wide.s32 	%rd20, %r4, 4;
	add.s64 	%rd21, %rd1, %rd20;
	ld.global.f32 	%f97, [%rd21];
	add.f32 	%f98, %f96, %f97;
	abs.f32 	%f99, %f98;
	mul.f32 	%f100, %f99, 0f4038AA3B;
	ex2.approx.ftz.f32 	%f101, %f100;
	add.f32 	%f102, %f101, 0f3F800000;
	rcp.approx.ftz.f32 	%f103, %f102;
	fma.rn.f32 	%f104, %f103, 0fC0000000, 0f3F800000;
	setp.ge.f32 	%p26, %f99, 0f41102CB4;
	selp.f32 	%f105, 0f3F800000, %f104, %p26;
	copysign.f32 	%f106, %f98, %f105;
	mul.f32 	%f107, %f98, %f98;
	fma.rn.f32 	%f108, %f107, 0f3C80F082, 0fBD563CAE;
	fma.rn.f32 	%f109, %f108, %f107, 0f3E085941;
	fma.rn.f32 	%f110, %f109, %f107, 0fBEAAA9ED;
	fma.rn.f32 	%f111, %f110, %f107, 0f00000000;
	fma.rn.f32 	%f112, %f111, %f98, %f98;
	setp.ge.f32 	%p27, %f99, 0f3F19999A;
	selp.f32 	%f157, %f106, %f112, %p27;
	bra.uni 	$L__BB0_28;
$L__BB0_27:
	mad.lo.s32 	%r126, %r3, %r44, %r43;
	mad.lo.s32 	%r127, %r126, %r49, %r4;
	mul.wide.s32 	%rd14, %r127, 4;
	add.s64 	%rd15, %rd2, %rd14;
	ld.global.f32 	%f78, [%rd15];
	add.f32 	%f79, %f155, %f78;
	mul.wide.s32 	%rd16, %r4, 4;
	add.s64 	%rd17, %rd1, %rd16;
	ld.global.f32 	%f80, [%rd17];
	add.f32 	%f81, %f79, %f80;
	abs.f32 	%f82, %f81;
	mul.f32 	%f83, %f82, 0f4038AA3B;
	ex2.approx.ftz.f32 	%f84, %f83;
	add.f32 	%f85, %f84, 0f3F800000;
	rcp.approx.ftz.f32 	%f86, %f85;
	fma.rn.f32 	%f87, %f86, 0fC0000000, 0f3F800000;
	setp.ge.f32 	%p24, %f82, 0f41102CB4;
	selp.f32 	%f88, 0f3F800000, %f87, %p24;
	copysign.f32 	%f89, %f81, %f88;
	mul.f32 	%f90, %f81, %f81;
	fma.rn.f32 	%f91, %f90, 0f3C80F082, 0fBD563CAE;
	fma.rn.f32 	%f92, %f91, %f90, 0f3E085941;
	fma.rn.f32 	%f93, %f92, %f90, 0fBEAAA9ED;
	fma.rn.f32 	%f94, %f93, %f90, 0f00000000;
	fma.rn.f32 	%f95, %f94, %f81, %f81;
	setp.ge.f32 	%p25, %f82, 0f3F19999A;
	selp.f32 	%f157, %f89, %f95, %p25;
$L__BB0_28:
	ld.param.u64 	%rd33, [_Z23lstm_single_step_kernelPfPKfS1_S1_S1_iiiiiiii_param_0];
	mad.lo.s32 	%r138, %r47, %r43, %r3;
	mad.lo.s32 	%r139, %r138, %r49, %r4;
	cvta.to.global.u64 	%rd30, %rd33;
	mul.wide.s32 	%rd31, %r139, 4;
	add.s64 	%rd32, %rd30, %rd31;
	st.global.f32 	[%rd32], %f157;
$L__BB0_29:
	ret;

}
	// .globl	_Z27lstm_elementwise_ops_kernelPKfPfS1_iiiiiiiiii
.visible .entry _Z27lstm_elementwise_ops_kernelPKfPfS1_iiiiiiiiii(
	.param .u64 .ptr .align 1 _Z27lstm_elementwise_ops_kernelPKfPfS1_iiiiiiiiii_param_0,
	.param .u64 .ptr .align 1 _Z27lstm_elementwise_ops_kernelPKfPfS1_iiiiiiiiii_param_1,
	.param .u64 .ptr .align 1 _Z27lstm_elementwise_ops_kernelPKfPfS1_iiiiiiiiii_param_2,
	.param .u32 _Z27lstm_elementwise_ops_kernelPKfPfS1_iiiiiiiiii_param_3,
	.param .u32 _Z27lstm_elementwise_ops_kernelPKfPfS1_iiiiiiiiii_param_4,
	.param .u32 _Z27lstm_elementwise_ops_kernelPKfPfS1_iiiiiiiiii_param_5,
	.param .u32 _Z27lstm_elementwise_ops_kernelPKfPfS1_iiiiiiiiii_param_6,
	.param .u32 _Z27lstm_elementwise_ops_kernelPKfPfS1_iiiiiiiiii_param_7,
	.param .u32 _Z27lstm_elementwise_ops_kernelPKfPfS1_iiiiiiiiii_param_8,
	.param .u32 _Z27lstm_elementwise_ops_kernelPKfPfS1_iiiiiiiiii_param_9,
	.param .u32 _Z27lstm_elementwise_ops_kernelPKfPfS1_iiiiiiiiii_param_10,
	.param .u32 _Z27lstm_elementwise_ops_kernelPKfPfS1_iiiiiiiiii_param_11,
	.param .u32 _Z27lstm_elementwise_ops_kernelPKfPfS1_iiiiiiiiii_param_12
)
{
	.reg .pred 	%p<7>;
	.reg .b32 	%r<31>;
	.reg .b32 	%f<34>;
	.reg .b64 	%rd<24>;

	ld.param.u64 	%rd4, [_Z27lstm_elementwise_ops_kernelPKfPfS1_iiiiiiiiii_param_0];
	ld.param.u64 	%rd3, [_Z27lstm_elementwise_ops_kernelPKfPfS1_iiiiiiiiii_param_1];
	ld.param.u64 	%rd5, [_Z27lstm_elementwise_ops_kernelPKfPfS1_iiiiiiiiii_param_2];
	ld.param.u32 	%r12, [_Z27lstm_elementwise_ops_kernelPKfPfS1_iiiiiiiiii_param_3];
	ld.param.u32 	%r5, [_Z27lstm_elementwise_ops_kernelPKfPfS1_iiiiiiiiii_param_5];
	ld.param.u32 	%r6, [_Z27lstm_elementwise_ops_kernelPKfPfS1_iiiiiiiiii_param_7];
	ld.param.u32 	%r13, [_Z27lstm_elementwise_ops_kernelPKfPfS1_iiiiiiiiii_param_8];
	ld.param.u32 	%r8, [_Z27lstm_elementwise_ops_kernelPKfPfS1_iiiiiiiiii_param_9];
	ld.param.u32 	%r9, [_Z27lstm_elementwise_ops_kernelPKfPfS1_iiiiiiiiii_param_10];
	ld.param.u32 	%r10, [_Z27lstm_elementwise_ops_kernelPKfPfS1_iiiiiiiiii_param_11];
	ld.param.u32 	%r11, [_Z27lstm_elementwise_ops_kernelPKfPfS1_iiiiiiiiii_param_12];
	cvta.to.global.u64 	%rd1, %rd5;
	cvta.to.global.u64 	%rd2, %rd4;
	mov.u32 	%r14, %tid.x;
	mov.u32 	%r15, %tid.y;
	mov.u32 	%r16, %ctaid.x;
	mov.u32 	%r17, %ctaid.y;
	mad.lo.s32 	%r1, %r12, %r17, %r15;
	mad.lo.s32 	%r18, %r12, %r16, %r14;
	setp.ge.s32 	%p1, %r1, %r6;
	setp.ge.s32 	%p2, %r18, %r13;
	or.pred  	%p3, %p1, %p2;
	@%p3 bra 	$L__BB1_5;
	mul.lo.s32 	%r3, %r6, %r5;
	add.s32 	%r19, %r3, %r1;
	cvt.rn.f32.s32 	%f5, %r19;
	cvt.rn.f32.s32 	%f6, %r8;
	mul.f32 	%f7, %f5, %f6;
	cvt.rzi.s32.f32 	%r4, %f7;
	cvt.rn.f32.s32 	%f8, %r13;
	mul.f32 	%f1, %f8, %f5;
	setp.ne.s32 	%p4, %r5, 0;
	@%p4 bra 	$L__BB1_3;
	add.s32 	%r26, %r4, %r18;
	mul.wide.s32 	%rd14, %r26, 4;
	add.s64 	%rd15, %rd2, %rd14;
	ld.global.f32 	%f14, [%rd15];
	mul.wide.s32 	%rd16, %r11, 4;
	add.s64 	%rd17, %rd15, %rd16;
	ld.global.f32 	%f15, [%rd17];
	mul.f32 	%f33, %f14, %f15;
	bra.uni 	$L__BB1_4;
$L__BB1_3:
	add.s32 	%r20, %r9, %r18;
	add.s32 	%r21, %r20, %r4;
	mul.wide.s32 	%rd6, %r21, 4;
	add.s64 	%rd7, %rd2, %rd6;
	ld.global.f32 	%f9, [%rd7];
	sub.s32 	%r22, %r3, %r6;
	add.s32 	%r23, %r22, %r1;
	mad.lo.s32 	%r24, %r23, %r13, %r18;
	mul.wide.s32 	%rd8, %r24, 4;
	add.s64 	%rd9, %rd1, %rd8;
	ld.global.f32 	%f10, [%rd9];
	add.s32 	%r25, %r4, %r18;
	mul.wide.s32 	%rd10, %r25, 4;
	add.s64 	%rd11, %rd2, %rd10;
	ld.global.f32 	%f11, [%rd11];
	mul.wide.s32 	%rd12, %r11, 4;
	add.s64 	%rd13, %rd11, %rd12;
	ld.global.f32 	%f12, [%rd13];
	mul.f32 	%f13, %f11, %f12;
	fma.rn.f32 	%f33, %f9, %f10, %f13;
$L__BB1_4:
	add.s32 	%r27, %r10, %r18;
	add.s32 	%r28, %r27, %r4;
	mul.wide.s32 	%rd18, %r28, 4;
	add.s64 	%rd19, %rd2, %rd18;
	ld.global.f32 	%f16, [%rd19];
	abs.f32 	%f17, %f33;
	mul.f32 	%f18, %f17, 0f4038AA3B;
	ex2.approx.ftz.f32 	%f19, %f18;
	add.f32 	%f20, %f19, 0f3F800000;
	rcp.approx.ftz.f32 	%f21, %f20;
	fma.rn.f32 	%f22, %f21, 0fC0000000, 0f3F800000;
	setp.ge.f32 	%p5, %f17, 0f41102CB4;
	selp.f32 	%f23, 0f3F800000, %f22, %p5;
	copysign.f32 	%f24, %f33, %f23;
	mul.f32 	%f25, %f33, %f33;
	fma.rn.f32 	%f26, %f25, 0f3C80F082, 0fBD563CAE;
	fma.rn.f32 	%f27, %f26, %f25, 0f3E085941;
	fma.rn.f32 	%f28, %f27, %f25, 0fBEAAA9ED;
	fma.rn.f32 	%f29, %f28, %f25, 0f00000000;
	fma.rn.f32 	%f30, %f29, %f33, %f33;
	setp.ge.f32 	%p6, %f17, 0f3F19999A;
	selp.f32 	%f31, %f24, %f30, %p6;
	mul.f32 	%f32, %f16, %f31;
	cvt.rzi.s32.f32 	%r29, %f1;
	add.s32 	%r30, %r29, %r18;
	cvta.to.global.u64 	%rd20, %rd3;
	mul.wide.s32 	%rd21, %r30, 4;
	add.s64 	%rd22, %rd20, %rd21;
	st.global.f32 	[%rd22], %f32;
	add.s64 	%rd23, %rd1, %rd21;
	st.global.f32 	[%rd23], %f33;
$L__BB1_5:
	ret;

}
	// .globl	_Z36lstm_single_step_backward_dht_kernelPKfPfS0_iiiiiiii
.visible .entry _Z36lstm_single_step_backward_dht_kernelPKfPfS0_iiiiiiii(
	.param .u64 .ptr .align 1 _Z36lstm_single_step_backward_dht_kernelPKfPfS0_iiiiiiii_param_0,
	.param .u64 .ptr .align 1 _Z36lstm_single_step_backward_dht_kernelPKfPfS0_iiiiiiii_param_1,
	.param .u64 .ptr .align 1 _Z36lstm_single_step_backward_dht_kernelPKfPfS0_iiiiiiii_param_2,
	.param .u32 _Z36lstm_single_step_backward_dht_kernelPKfPfS0_iiiiiiii_param_3,
	.param .u32 _Z36lstm_single_step_backward_dht_kernelPKfPfS0_iiiiiiii_param_4,
	.param .u32 _Z36lstm_single_step_backward_dht_kernelPKfPfS0_iiiiiiii_param_5,
	.param .u32 _Z36lstm_single_step_backward_dht_kernelPKfPfS0_iiiiiiii_param_6,
	.param .u32 _Z36lstm_single_step_backward_dht_kernelPKfPfS0_iiiiiiii_param_7,
	.param .u32 _Z36lstm_single_step_backward_dht_kernelPKfPfS0_iiiiiiii_param_8,
	.param .u32 _Z36lstm_single_step_backward_dht_kernelPKfPfS0_iiiiiiii_param_9,
	.param .u32 _Z36lstm_single_step_backward_dht_kernelPKfPfS0_iiiiiiii_param_10
)
{
	.reg .pred 	%p<20>;
	.reg .b32 	%r<131>;
	.reg .b32 	%f<84>;
	.reg .b64 	%rd<14>;

	ld.param.u64 	%rd3, [_Z36lstm_single_step_backward_dht_kernelPKfPfS0_iiiiiiii_param_0];
	ld.param.u64 	%rd5, [_Z36lstm_single_step_backward_dht_kernelPKfPfS0_iiiiiiii_param_2];
	ld.param.u32 	%r43, [_Z36lstm_single_step_backward_dht_kernelPKfPfS0_iiiiiiii_param_4];
	ld.param.u32 	%r44, [_Z36lstm_single_step_backward_dht_kernelPKfPfS0_iiiiiiii_param_6];
	ld.param.u32 	%r45, [_Z36lstm_single_step_backward_dht_kernelPKfPfS0_iiiiiiii_param_7];
	ld.param.u32 	%r46, [_Z36lstm_single_step_backward_dht_kernelPKfPfS0_iiiiiiii_param_8];
	ld.param.u32 	%r47, [_Z36lstm_single_step_backward_dht_kernelPKfPfS0_iiiiiiii_param_9];
	ld.param.u32 	%r48, [_Z36lstm_single_step_backward_dht_kernelPKfPfS0_iiiiiiii_param_10];
	mov.u32 	%r49, %ctaid.y;
	mov.u32 	%r50, %ntid.y;
	mov.u32 	%r1, %tid.y;
	mad.lo.s32 	%r2, %r49, %r50, %r1;
	mov.u32 	%r51, %ctaid.x;
	mov.u32 	%r52, %ntid.x;
	mov.u32 	%r3, %tid.x;
	mad.lo.s32 	%r4, %r51, %r52, %r3;
	bar.sync 	0;
	cvt.rn.f32.s32 	%f21, %r48;
	cvt.rn.f32.s32 	%f22, %r44;
	div.rn.f32 	%f23, %f21, %f22;
	cvt.rpi.f32.f32 	%f1, %f23;
	setp.leu.f32 	%p1, %f1, 0f00000000;
	mov.f32 	%f82, 0f00000000;
	@%p1 bra 	$L__BB2_19;
	mad.lo.s32 	%r54, %r44, %r3, %r1;
	shl.b32 	%r55, %r54, 2;
	mov.u32 	%r56, _smem;
	add.s32 	%r5, %r56, %r55;
	mad.lo.s32 	%r57, %r46, %r43, %r2;
	mul.lo.s32 	%r6, %r57, %r48;
	mad.lo.s32 	%r58, %r44, %r1, %r3;
	add.s32 	%r59, %r58, %r45;
	shl.b32 	%r60, %r59, 2;
	add.s32 	%r7, %r56, %r60;
	add.s32 	%r8, %r45, %r3;
	and.b32  	%r9, %r44, 7;
	and.b32  	%r10, %r44, 3;
	and.b32  	%r11, %r44, 2147483640;
	and.b32  	%r12, %r44, 1;
	neg.s32 	%r13, %r11;
	shl.b32 	%r14, %r44, 2;
	shl.b32 	%r15, %r8, 2;
	shl.b32 	%r16, %r44, 5;
	shl.b32 	%r61, %r44, 3;
	add.s32 	%r17, %r61, %r15;
	mul.lo.s32 	%r62, %r44, 12;
	add.s32 	%r18, %r62, %r15;
	shl.b32 	%r63, %r44, 4;
	add.s32 	%r19, %r63, %r15;
	mul.lo.s32 	%r64, %r44, 20;
	add.s32 	%r20, %r64, %r15;
	mul.lo.s32 	%r65, %r44, 24;
	add.s32 	%r21, %r65, %r15;
	mul.lo.s32 	%r66, %r44, 28;
	add.s32 	%r22, %r66, %r15;
	shl.b32 	%r23, %r1, 2;
	add.s32 	%r24, %r61, %r23;
	add.s32 	%r25, %r62, %r23;
	add.s32 	%r26, %r63, %r23;
	add.s32 	%r27, %r64, %r23;
	add.s32 	%r28, %r65, %r23;
	add.s32 	%r29, %r66, %r23;
	cvta.to.global.u64 	%rd1, %rd3;
	cvta.to.global.u64 	%rd2, %rd5;
	mov.f32 	%f82, 0f00000000;
	mov.b32 	%r125, 0;
$L__BB2_2:
	setp.ge.s32 	%p2, %r2, %r46;
	mul.lo.s32 	%r67, %r125, %r44;
	add.s32 	%r68, %r67, %r3;
	add.s32 	%r32, %r67, %r1;
	setp.ge.s32 	%p3, %r68, %r48;
	mov.f32 	%f73, 0f00000000;
	or.pred  	%p4, %p2, %p3;
	@%p4 bra 	$L__BB2_4;
	add.s32 	%r69, %r68, %r6;
	mul.wide.s32 	%rd6, %r69, 4;
	add.s64 	%rd7, %rd1, %rd6;
	ld.global.f32 	%f73, [%rd7];
$L__BB2_4:
	setp.ge.s32 	%p5, %r4, %r47;
	st.shared.f32 	[%r5], %f73;
	setp.ge.s32 	%p6, %r32, %r48;
	mov.f32 	%f74, 0f00000000;
	or.pred  	%p7, %p5, %p6;
	@%p7 bra 	$L__BB2_6;
	mad.lo.s32 	%r70, %r32, %r47, %r4;
	mul.wide.s32 	%rd8, %r70, 4;
	add.s64 	%rd9, %rd2, %rd8;
	ld.global.f32 	%f74, [%rd9];
$L__BB2_6:
	setp.lt.s32 	%p8, %r44, 1;
	st.shared.f32 	[%r7], %f74;
	bar.sync 	0;
	@%p8 bra 	$L__BB2_18;
	setp.lt.u32 	%p9, %r44, 8;
	mov.b32 	%r129, 0;
	@%p9 bra 	$L__BB2_10;
	mov.u32 	%r126, _smem;
	mov.u32 	%r127, %r13;
$L__BB2_9:
	.pragma "nounroll";
	add.s32 	%r73, %r126, %r23;
	ld.shared.f32 	%f28, [%r73];
	add.s32 	%r74, %r126, %r15;
	ld.shared.f32 	%f29, [%r74];
	fma.rn.f32 	%f30, %f28, %f29, %f82;
	add.s32 	%r75, %r23, %r14;
	add.s32 	%r76, %r126, %r75;
	ld.shared.f32 	%f31, [%r76];
	add.s32 	%r77, %r14, %r15;
	add.s32 	%r78, %r126, %r77;
	ld.shared.f32 	%f32, [%r78];
	fma.rn.f32 	%f33, %f31, %f32, %f30;
	add.s32 	%r79, %r126, %r24;
	ld.shared.f32 	%f34, [%r79];
	add.s32 	%r80, %r126, %r17;
	ld.shared.f32 	%f35, [%r80];
	fma.rn.f32 	%f36, %f34, %f35, %f33;
	add.s32 	%r81, %r126, %r25;
	ld.shared.f32 	%f37, [%r81];
	add.s32 	%r82, %r126, %r18;
	ld.shared.f32 	%f38, [%r82];
	fma.rn.f32 	%f39, %f37, %f38, %f36;
	add.s32 	%r83, %r126, %r26;
	ld.shared.f32 	%f40, [%r83];
	add.s32 	%r84, %r126, %r19;
	ld.shared.f32 	%f41, [%r84];
	fma.rn.f32 	%f42, %f40, %f41, %f39;
	add.s32 	%r85, %r126, %r27;
	ld.shared.f32 	%f43, [%r85];
	add.s32 	%r86, %r126, %r20;
	ld.shared.f32 	%f44, [%r86];
	fma.rn.f32 	%f45, %f43, %f44, %f42;
	add.s32 	%r87, %r126, %r28;
	ld.shared.f32 	%f46, [%r87];
	add.s32 	%r88, %r126, %r21;
	ld.shared.f32 	%f47, [%r88];
	fma.rn.f32 	%f48, %f46, %f47, %f45;
	add.s32 	%r89, %r126, %r29;
	ld.shared.f32 	%f49, [%r89];
	add.s32 	%r90, %r126, %r22;
	ld.shared.f32 	%f50, [%r90];
	fma.rn.f32 	%f82, %f49, %f50, %f48;
	add.s32 	%r127, %r127, 8;
	add.s32 	%r126, %r126, %r16;
	setp.ne.s32 	%p10, %r127, 0;
	mov.u32 	%r129, %r11;
	@%p10 bra 	$L__BB2_9;
$L__BB2_10:
	setp.eq.s32 	%p11, %r9, 0;
	@%p11 bra 	$L__BB2_18;
	add.s32 	%r91, %r9, -1;
	setp.lt.u32 	%p12, %r91, 3;
	@%p12 bra 	$L__BB2_13;
	mul.lo.s32 	%r92, %r129, %r44;
	add.s32 	%r93, %r92, %r1;
	shl.b32 	%r94, %r93, 2;
	mov.u32 	%r95, _smem;
	add.s32 	%r96, %r95, %r94;
	ld.shared.f32 	%f52, [%r96];
	add.s32 	%r97, %r8, %r92;
	shl.b32 	%r98, %r97, 2;
	add.s32 	%r99, %r95, %r98;
	ld.shared.f32 	%f53, [%r99];
	fma.rn.f32 	%f54, %f52, %f53, %f82;
	add.s32 	%r100, %r96, %r14;
	ld.shared.f32 	%f55, [%r100];
	add.s32 	%r101, %r99, %r14;
	ld.shared.f32 	%f56, [%r101];
	fma.rn.f32 	%f57, %f55, %f56, %f54;
	add.s32 	%r102, %r100, %r14;
	ld.shared.f32 	%f58, [%r102];
	add.s32 	%r103, %r101, %r14;
	ld.shared.f32 	%f59, [%r103];
	fma.rn.f32 	%f60, %f58, %f59, %f57;
	add.s32 	%r104, %r102, %r14;
	ld.shared.f32 	%f61, [%r104];
	add.s32 	%r105, %r103, %r14;
	ld.shared.f32 	%f62, [%r105];
	fma.rn.f32 	%f82, %f61, %f62, %f60;
	add.s32 	%r129, %r129, 4;
$L__BB2_13:
	setp.eq.s32 	%p13, %r10, 0;
	@%p13 bra 	$L__BB2_18;
	setp.eq.s32 	%p14, %r10, 1;
	@%p14 bra 	$L__BB2_16;
	mul.lo.s32 	%r106, %r129, %r44;
	add.s32 	%r107, %r106, %r1;
	shl.b32 	%r108, %r107, 2;
	mov.u32 	%r109, _smem;
	add.s32 	%r110, %r109, %r108;
	ld.shared.f32 	%f64, [%r110];
	add.s32 	%r111, %r8, %r106;
	shl.b32 	%r112, %r111, 2;
	add.s32 	%r113, %r109, %r112;
	ld.shared.f32 	%f65, [%r113];
	fma.rn.f32 	%f66, %f64, %f65, %f82;
	add.s32 	%r114, %r110, %r14;
	ld.shared.f32 	%f67, [%r114];
	add.s32 	%r115, %r113, %r14;
	ld.shared.f32 	%f68, [%r115];
	fma.rn.f32 	%f82, %f67, %f68, %f66;
	add.s32 	%r129, %r129, 2;
$L__BB2_16:
	setp.eq.s32 	%p15, %r12, 0;
	@%p15 bra 	$L__BB2_18;
	mul.lo.s32 	%r116, %r129, %r44;
	add.s32 	%r117, %r116, %r1;
	shl.b32 	%r118, %r117, 2;
	mov.u32 	%r119, _smem;
	add.s32 	%r120, %r119, %r118;
	ld.shared.f32 	%f69, [%r120];
	add.s32 	%r121, %r8, %r116;
	shl.b32 	%r122, %r121, 2;
	add.s32 	%r123, %r119, %r122;
	ld.shared.f32 	%f70, [%r123];
	fma.rn.f32 	%f82, %f69, %f70, %f82;
$L__BB2_18:
	bar.sync 	0;
	add.s32 	%r125, %r125, 1;
	cvt.rn.f32.u32 	%f71, %r125;
	setp.gt.f32 	%p16, %f1, %f71;
	@%p16 bra 	$L__BB2_2;
$L__BB2_19:
	setp.ge.s32 	%p17, %r2, %r46;
	setp.ge.s32 	%p18, %r4, %r47;
	or.pred  	%p19, %p17, %p18;
	@%p19 bra 	$L__BB2_21;
	ld.param.u64 	%rd13, [_Z36lstm_single_step_backward_dht_kernelPKfPfS0_iiiiiiii_param_1];
	mad.lo.s32 	%r124, %r47, %r2, %r4;
	cvta.to.global.u64 	%rd10, %rd13;
	mul.wide.s32 	%rd11, %r124, 4;
	add.s64 	%rd12, %rd10, %rd11;
	st.global.f32 	[%rd12], %f82;
$L__BB2_21:
	ret;

}
	// .globl	_Z23lstm_backward_dx_kernelPKfPfS0_iiiiii
.visible .entry _Z23lstm_backward_dx_kernelPKfPfS0_iiiiii(
	.param .u64 .ptr .align 1 _Z23lstm_backward_dx_kernelPKfPfS0_iiiiii_param_0,
	.param .u64 .ptr .align 1 _Z23lstm_backward_dx_kernelPKfPfS0_iiiiii_param_1,
	.param .u64 .ptr .align 1 _Z23lstm_backward_dx_kernelPKfPfS0_iiiiii_param_2,
	.param .u32 _Z23lstm_backward_dx_kernelPKfPfS0_iiiiii_param_3,
	.param .u32 _Z23lstm_backward_dx_kernelPKfPfS0_iiiiii_param_4,
	.param .u32 _Z23lstm_backward_dx_kernelPKfPfS0_iiiiii_param_5,
	.param .u32 _Z23lstm_backward_dx_kernelPKfPfS0_iiiiii_param_6,
	.param .u32 _Z23lstm_backward_dx_kernelPKfPfS0_iiiiii_param_7,
	.param .u32 _Z23lstm_backward_dx_kernelPKfPfS0_iiiiii_param_8
)
{
	.reg .pred 	%p<20>;
	.reg .b32 	%r<138>;
	.reg .b32 	%f<84>;
	.reg .b64 	%rd<16>;

	ld.param.u32 	%r46, [_Z23lstm_backward_dx_kernelPKfPfS0_iiiiii_param_3];
	ld.param.u32 	%r48, [_Z23lstm_backward_dx_kernelPKfPfS0_iiiiii_param_5];
	ld.param.u32 	%r49, [_Z23lstm_backward_dx_kernelPKfPfS0_iiiiii_param_6];
	ld.param.u32 	%r50, [_Z23lstm_backward_dx_kernelPKfPfS0_iiiiii_param_7];
	ld.param.u32 	%r51, [_Z23lstm_backward_dx_kernelPKfPfS0_iiiiii_param_8];
	mov.u32 	%r52, %ctaid.y;
	mov.u32 	%r53, %ntid.y;
	mov.u32 	%r1, %tid.y;
	mad.lo.s32 	%r2, %r52, %r53, %r1;
	mov.u32 	%r54, %ctaid.x;
	mov.u32 	%r55, %ntid.x;
	mov.u32 	%r3, %tid.x;
	mad.lo.s32 	%r4, %r54, %r55, %r3;
	bar.sync 	0;
	div.s32 	%r5, %r2, %r49;
	mul.lo.s32 	%r56, %r5, %r49;
	sub.s32 	%r6, %r2, %r56;
	cvt.rn.f32.s32 	%f21, %r51;
	cvt.rn.f32.s32 	%f22, %r46;
	div.rn.f32 	%f23, %f21, %f22;
	cvt.rpi.f32.f32 	%f1, %f23;
	setp.leu.f32 	%p1, %f1, 0f00000000;
	mov.f32 	%f82, 0f00000000;
	@%p1 bra 	$L__BB3_19;
	ld.param.u32 	%r131, [_Z23lstm_backward_dx_kernelPKfPfS0_iiiiii_param_4];
	ld.param.u64 	%rd15, [_Z23lstm_backward_dx_kernelPKfPfS0_iiiiii_param_2];
	mul.lo.s32 	%r7, %r49, %r48;
	mad.lo.s32 	%r58, %r46, %r3, %r1;
	shl.b32 	%r59, %r58, 2;
	mov.u32 	%r60, _smem;
	add.s32 	%r8, %r60, %r59;
	mad.lo.s32 	%r61, %r6, %r48, %r5;
	mul.lo.s32 	%r9, %r61, %r51;
	mad.lo.s32 	%r62, %r46, %r1, %r3;
	add.s32 	%r63, %r62, %r131;
	shl.b32 	%r64, %r63, 2;
	add.s32 	%r10, %r60, %r64;
	add.s32 	%r11, %r131, %r3;
	and.b32  	%r12, %r46, 7;
	and.b32  	%r13, %r46, 3;
	and.b32  	%r14, %r46, 2147483640;
	and.b32  	%r15, %r46, 1;
	neg.s32 	%r16, %r14;
	shl.b32 	%r17, %r46, 2;
	shl.b32 	%r18, %r11, 2;
	shl.b32 	%r19, %r46, 5;
	shl.b32 	%r65, %r46, 3;
	add.s32 	%r20, %r65, %r18;
	mul.lo.s32 	%r66, %r46, 12;
	add.s32 	%r21, %r66, %r18;
	shl.b32 	%r67, %r46, 4;
	add.s32 	%r22, %r67, %r18;
	mul.lo.s32 	%r68, %r46, 20;
	add.s32 	%r23, %r68, %r18;
	mul.lo.s32 	%r69, %r46, 24;
	add.s32 	%r24, %r69, %r18;
	mul.lo.s32 	%r70, %r46, 28;
	add.s32 	%r25, %r70, %r18;
	shl.b32 	%r26, %r1, 2;
	add.s32 	%r27, %r65, %r26;
	add.s32 	%r28, %r66, %r26;
	add.s32 	%r29, %r67, %r26;
	add.s32 	%r30, %r68, %r26;
	add.s32 	%r31, %r69, %r26;
	add.s32 	%r32, %r70, %r26;
	cvta.to.global.u64 	%rd1, %rd15;
	mov.f32 	%f82, 0f00000000;
	mov.b32 	%r132, 0;
$L__BB3_2:
	setp.ge.s32 	%p2, %r2, %r7;
	mul.lo.s32 	%r71, %r132, %r46;
	add.s32 	%r72, %r71, %r3;
	add.s32 	%r35, %r71, %r1;
	setp.ge.s32 	%p3, %r72, %r51;
	mov.f32 	%f73, 0f00000000;
	or.pred  	%p4, %p2, %p3;
	@%p4 bra 	$L__BB3_4;
	ld.param.u64 	%rd13, [_Z23lstm_backward_dx_kernelPKfPfS0_iiiiii_param_0];
	add.s32 	%r73, %r72, %r9;
	cvta.to.global.u64 	%rd5, %rd13;
	mul.wide.s32 	%rd6, %r73, 4;
	add.s64 	%rd7, %rd5, %rd6;
	ld.global.f32 	%f73, [%rd7];
$L__BB3_4:
	setp.ge.s32 	%p5, %r4, %r50;
	st.shared.f32 	[%r8], %f73;
	setp.ge.s32 	%p6, %r35, %r51;
	mov.f32 	%f74, 0f00000000;
	or.pred  	%p7, %p5, %p6;
	@%p7 bra 	$L__BB3_6;
	mad.lo.s32 	%r74, %r35, %r50, %r4;
	mul.wide.s32 	%rd8, %r74, 4;
	add.s64 	%rd9, %rd1, %rd8;
	ld.global.f32 	%f74, [%rd9];
$L__BB3_6:
	setp.lt.s32 	%p8, %r46, 1;
	st.shared.f32 	[%r10], %f74;
	bar.sync 	0;
	@%p8 bra 	$L__BB3_18;
	setp.lt.u32 	%p9, %r46, 8;
	mov.b32 	%r136, 0;
	@%p9 bra 	$L__BB3_10;
	mov.u32 	%r133, _smem;
	mov.u32 	%r134, %r16;
$L__BB3_9:
	.pragma "nounroll";
	add.s32 	%r77, %r133, %r26;
	ld.shared.f32 	%f28, [%r77];
	add.s32 	%r78, %r133, %r18;
	ld.shared.f32 	%f29, [%r78];
	fma.rn.f32 	%f30, %f28, %f29, %f82;
	add.s32 	%r79, %r26, %r17;
	add.s32 	%r80, %r133, %r79;
	ld.shared.f32 	%f31, [%r80];
	add.s32 	%r81, %r17, %r18;
	add.s32 	%r82, %r133, %r81;
	ld.shared.f32 	%f32, [%r82];
	fma.rn.f32 	%f33, %f31, %f32, %f30;
	add.s32 	%r83, %r133, %r27;
	ld.shared.f32 	%f34, [%r83];
	add.s32 	%r84, %r133, %r20;
	ld.shared.f32 	%f35, [%r84];
	fma.rn.f32 	%f36, %f34, %f35, %f33;
	add.s32 	%r85, %r133, %r28;
	ld.shared.f32 	%f37, [%r85];
	add.s32 	%r86, %r133, %r21;
	ld.shared.f32 	%f38, [%r86];
	fma.rn.f32 	%f39, %f37, %f38, %f36;
	add.s32 	%r87, %r133, %r29;
	ld.shared.f32 	%f40, [%r87];
	add.s32 	%r88, %r133, %r22;
	ld.shared.f32 	%f41, [%r88];
	fma.rn.f32 	%f42, %f40, %f41, %f39;
	add.s32 	%r89, %r133, %r30;
	ld.shared.f32 	%f43, [%r89];
	add.s32 	%r90, %r133, %r23;
	ld.shared.f32 	%f44, [%r90];
	fma.rn.f32 	%f45, %f43, %f44, %f42;
	add.s32 	%r91, %r133, %r31;
	ld.shared.f32 	%f46, [%r91];
	add.s32 	%r92, %r133, %r24;
	ld.shared.f32 	%f47, [%r92];
	fma.rn.f32 	%f48, %f46, %f47, %f45;
	add.s32 	%r93, %r133, %r32;
	ld.shared.f32 	%f49, [%r93];
	add.s32 	%r94, %r133, %r25;
	ld.shared.f32 	%f50, [%r94];
	fma.rn.f32 	%f82, %f49, %f50, %f48;
	add.s32 	%r134, %r134, 8;
	add.s32 	%r133, %r133, %r19;
	setp.ne.s32 	%p10, %r134, 0;
	mov.u32 	%r136, %r14;
	@%p10 bra 	$L__BB3_9;
$L__BB3_10:
	setp.eq.s32 	%p11, %r12, 0;
	@%p11 bra 	$L__BB3_18;
	add.s32 	%r95, %r12, -1;
	setp.lt.u32 	%p12, %r95, 3;
	@%p12 bra 	$L__BB3_13;
	mul.lo.s32 	%r96, %r136, %r46;
	add.s32 	%r97, %r96, %r1;
	shl.b32 	%r98, %r97, 2;
	mov.u32 	%r99, _smem;
	add.s32 	%r100, %r99, %r98;
	ld.shared.f32 	%f52, [%r100];
	add.s32 	%r101, %r11, %r96;
	shl.b32 	%r102, %r101, 2;
	add.s32 	%r103, %r99, %r102;
	ld.shared.f32 	%f53, [%r103];
	fma.rn.f32 	%f54, %f52, %f53, %f82;
	add.s32 	%r104, %r100, %r17;
	ld.shared.f32 	%f55, [%r104];
	add.s32 	%r105, %r103, %r17;
	ld.shared.f32 	%f56, [%r105];
	fma.rn.f32 	%f57, %f55, %f56, %f54;
	add.s32 	%r106, %r104, %r17;
	ld.shared.f32 	%f58, [%r106];
	add.s32 	%r107, %r105, %r17;
	ld.shared.f32 	%f59, [%r107];
	fma.rn.f32 	%f60, %f58, %f59, %f57;
	add.s32 	%r108, %r106, %r17;
	ld.shared.f32 	%f61, [%r108];
	add.s32 	%r109, %r107, %r17;
	ld.shared.f32 	%f62, [%r109];
	fma.rn.f32 	%f82, %f61, %f62, %f60;
	add.s32 	%r136, %r136, 4;
$L__BB3_13:
	setp.eq.s32 	%p13, %r13, 0;
	@%p13 bra 	$L__BB3_18;
	setp.eq.s32 	%p14, %r13, 1;
	@%p14 bra 	$L__BB3_16;
	mul.lo.s32 	%r110, %r136, %r46;
	add.s32 	%r111, %r110, %r1;
	shl.b32 	%r112, %r111, 2;
	mov.u32 	%r113, _smem;
	add.s32 	%r114, %r113, %r112;
	ld.shared.f32 	%f64, [%r114];
	add.s32 	%r115, %r11, %r110;
	shl.b32 	%r116, %r115, 2;
	add.s32 	%r117, %r113, %r116;
	ld.shared.f32 	%f65, [%r117];
	fma.rn.f32 	%f66, %f64, %f65, %f82;
	add.s32 	%r118, %r114, %r17;
	ld.shared.f32 	%f67, [%r118];
	add.s32 	%r119, %r117, %r17;
	ld.shared.f32 	%f68, [%r119];
	fma.rn.f32 	%f82, %f67, %f68, %f66;
	add.s32 	%r136, %r136, 2;
$L__BB3_16:
	setp.eq.s32 	%p15, %r15, 0;
	@%p15 bra 	$L__BB3_18;
	mul.lo.s32 	%r120, %r136, %r46;
	add.s32 	%r121, %r120, %r1;
	shl.b32 	%r122, %r121, 2;
	mov.u32 	%r123, _smem;
	add.s32 	%r124, %r123, %r122;
	ld.shared.f32 	%f69, [%r124];
	add.s32 	%r125, %r11, %r120;
	shl.b32 	%r126, %r125, 2;
	add.s32 	%r127, %r123, %r126;
	ld.shared.f32 	%f70, [%r127];
	fma.rn.f32 	%f82, %f69, %f70, %f82;
$L__BB3_18:
	bar.sync 	0;
	add.s32 	%r132, %r132, 1;
	cvt.rn.f32.u32 	%f71, %r132;
	setp.gt.f32 	%p16, %f1, %f71;
	@%p16 bra 	$L__BB3_2;
$L__BB3_19:
	mul.lo.s32 	%r128, %r49, %r48;
	setp.ge.s32 	%p17, %r2, %r128;
	setp.ge.s32 	%p18, %r4, %r50;
	or.pred  	%p19, %p17, %p18;
	@%p19 bra 	$L__BB3_21;
	ld.param.u64 	%rd14, [_Z23lstm_backward_dx_kernelPKfPfS0_iiiiii_param_1];
	mad.lo.s32 	%r129, %r5, %r49, %r6;
	mad.lo.s32 	%r130, %r129, %r50, %r4;
	cvta.to.global.u64 	%rd10, %rd14;
	mul.wide.s32 	%rd11, %r130, 4;
	add.s64 	%rd12, %rd10, %rd11;
	st.global.f32 	[%rd12], %f82;
$L__BB3_21:
	ret;

}
	// .globl	_Z36lstm_elementwise_ops_backward_kernelPKfS0_PfS1_S1_S1_S0_iiiiiiiiiii
.visible .entry _Z36lstm_elementwise_ops_backward_kernelPKfS0_PfS1_S1_S1_S0_iiiiiiiiiii(
	.param .u64 .ptr .align 1 _Z36lstm_elementwise_ops_backward_kernelPKfS0_PfS1_S1_S1_S0_iiiiiiiiiii_param_0,
	.param .u64 .ptr .align 1 _Z36lstm_elementwise_ops_backward_kernelPKfS0_PfS1_S1_S1_S0_iiiiiiiiiii_param_1,
	.param .u64 .ptr .align 1 _Z36lstm_elementwise_ops_backward_kernelPKfS0_PfS1_S1_S1_S0_iiiiiiiiiii_param_2,
	.param .u64 .ptr .align 1 _Z36lstm_elementwise_ops_backward_kernelPKfS0_PfS1_S1_S1_S0_iiiiiiiiiii_param_3,
	.param .u64 .ptr .align 1 _Z36lstm_elementwise_ops_backward_kernelPKfS0_PfS1_S1_S1_S0_iiiiiiiiiii_param_4,
	.param .u64 .ptr .align 1 _Z36lstm_elementwise_ops_backward_kernelPKfS0_PfS1_S1_S1_S0_iiiiiiiiiii_param_5,
	.param .u64 .ptr .align 1 _Z36lstm_elementwise_ops_backward_kernelPKfS0_PfS1_S1_S1_S0_iiiiiiiiiii_param_6,
	.param .u32 _Z36lstm_elementwise_ops_backward_kernelPKfS0_PfS1_S1_S1_S0_iiiiiiiiiii_param_7,
	.param .u32 _Z36lstm_elementwise_ops_backward_kernelPKfS0_PfS1_S1_S1_S0_iiiiiiiiiii_param_8,
	.param .u32 _Z36lstm_elementwise_ops_backward_kernelPKfS0_PfS1_S1_S1_S0_iiiiiiiiiii_param_9,
	.param .u32 _Z36lstm_elementwise_ops_backward_kernelPKfS0_PfS1_S1_S1_S0_iiiiiiiiiii_param_10,
	.param .u32 _Z36lstm_elementwise_ops_backward_kernelPKfS0_PfS1_S1_S1_S0_iiiiiiiiiii_param_11,
	.param .u32 _Z36lstm_elementwise_ops_backward_kernelPKfS0_PfS1_S1_S1_S0_iiiiiiiiiii_param_12,
	.param .u32 _Z36lstm_elementwise_ops_backward_kernelPKfS0_PfS1_S1_S1_S0_iiiiiiiiiii_param_13,
	.param .u32 _Z36lstm_elementwise_ops_backward_kernelPKfS0_PfS1_S1_S1_S0_iiiiiiiiiii_param_14,
	.param .u32 _Z36lstm_elementwise_ops_backward_kernelPKfS0_PfS1_S1_S1_S0_iiiiiiiiiii_param_15,
	.param .u32 _Z36lstm_elementwise_ops_backward_kernelPKfS0_PfS1_S1_S1_S0_iiiiiiiiiii_param_16,
	.param .u32 _Z36lstm_elementwise_ops_backward_kernelPKfS0_PfS1_S1_S1_S0_iiiiiiiiiii_param_17
)
{
	.reg .pred 	%p<25>;
	.reg .b32 	%r<138>;
	.reg .b32 	%f<140>;
	.reg .b64 	%rd<48>;

	ld.param.u64 	%rd8, [_Z36lstm_elementwise_ops_backward_kernelPKfS0_PfS1_S1_S1_S0_iiiiiiiiiii_param_0];
	ld.param.u64 	%rd9, [_Z36lstm_elementwise_ops_backward_kernelPKfS0_PfS1_S1_S1_S0_iiiiiiiiiii_param_1];
	ld.param.u64 	%rd13, [_Z36lstm_elementwise_ops_backward_kernelPKfS0_PfS1_S1_S1_S0_iiiiiiiiiii_param_2];
	ld.param.u64 	%rd14, [_Z36lstm_elementwise_ops_backward_kernelPKfS0_PfS1_S1_S1_S0_iiiiiiiiiii_param_4];
	ld.param.u64 	%rd11, [_Z36lstm_elementwise_ops_backward_kernelPKfS0_PfS1_S1_S1_S0_iiiiiiiiiii_param_5];
	ld.param.u64 	%rd12, [_Z36lstm_elementwise_ops_backward_kernelPKfS0_PfS1_S1_S1_S0_iiiiiiiiiii_param_6];
	ld.param.u32 	%r45, [_Z36lstm_elementwise_ops_backward_kernelPKfS0_PfS1_S1_S1_S0_iiiiiiiiiii_param_7];
	ld.param.u32 	%r46, [_Z36lstm_elementwise_ops_backward_kernelPKfS0_PfS1_S1_S1_S0_iiiiiiiiiii_param_8];
	ld.param.u32 	%r47, [_Z36lstm_elementwise_ops_backward_kernelPKfS0_PfS1_S1_S1_S0_iiiiiiiiiii_param_9];
	ld.param.u32 	%r54, [_Z36lstm_elementwise_ops_backward_kernelPKfS0_PfS1_S1_S1_S0_iiiiiiiiiii_param_10];
	ld.param.u32 	%r48, [_Z36lstm_elementwise_ops_backward_kernelPKfS0_PfS1_S1_S1_S0_iiiiiiiiiii_param_12];
	ld.param.u32 	%r55, [_Z36lstm_elementwise_ops_backward_kernelPKfS0_PfS1_S1_S1_S0_iiiiiiiiiii_param_13];
	ld.param.u32 	%r50, [_Z36lstm_elementwise_ops_backward_kernelPKfS0_PfS1_S1_S1_S0_iiiiiiiiiii_param_14];
	ld.param.u32 	%r51, [_Z36lstm_elementwise_ops_backward_kernelPKfS0_PfS1_S1_S1_S0_iiiiiiiiiii_param_15];
	ld.param.u32 	%r52, [_Z36lstm_elementwise_ops_backward_kernelPKfS0_PfS1_S1_S1_S0_iiiiiiiiiii_param_16];
	ld.param.u32 	%r53, [_Z36lstm_elementwise_ops_backward_kernelPKfS0_PfS1_S1_S1_S0_iiiiiiiiiii_param_17];
	cvta.to.global.u64 	%rd1, %rd14;
	cvta.to.global.u64 	%rd2, %rd13;
	mov.u32 	%r1, %tid.x;
	mov.u32 	%r2, %tid.y;
	mov.u32 	%r56, %ctaid.x;
	mov.u32 	%r57, %ctaid.y;
	mad.lo.s32 	%r3, %r45, %r57, %r2;
	mad.lo.s32 	%r58, %r45, %r56, %r1;
	mad.lo.s32 	%r5, %r48, %r54, %r3;
	mul.lo.s32 	%r6, %r5, %r50;
	setp.lt.s32 	%p2, %r3, %r48;
	setp.lt.s32 	%p3, %r58, %r55;
	and.pred  	%p1, %p2, %p3;
	not.pred 	%p4, %p1;
	@%p4 bra 	$L__BB4_4;
	ld.param.u64 	%rd47, [_Z36lstm_elementwise_ops_backward_kernelPKfS0_PfS1_S1_S1_S0_iiiiiiiiiii_param_3];
	cvta.to.global.u64 	%rd15, %rd47;
	cvta.to.global.u64 	%rd16, %rd9;
	cvta.to.global.u64 	%rd17, %rd8;
	mad.lo.s32 	%r59, %r55, %r3, %r58;
	mul.wide.s32 	%rd18, %r59, 4;
	add.s64 	%rd19, %rd2, %rd18;
	ld.global.f32 	%f29, [%rd19];
	mad.lo.s32 	%r60, %r5, %r55, %r58;
	mul.wide.s32 	%rd20, %r60, 4;
	add.s64 	%rd21, %rd16, %rd20;
	ld.global.f32 	%f1, [%rd21];
	abs.f32 	%f30, %f1;
	mul.f32 	%f31, %f30, 0f4038AA3B;
	ex2.approx.ftz.f32 	%f32, %f31;
	add.f32 	%f33, %f32, 0f3F800000;
	rcp.approx.ftz.f32 	%f34, %f33;
	fma.rn.f32 	%f35, %f34, 0fC0000000, 0f3F800000;
	setp.ge.f32 	%p5, %f30, 0f41102CB4;
	selp.f32 	%f36, 0f3F800000, %f35, %p5;
	copysign.f32 	%f37, %f1, %f36;
	mul.f32 	%f38, %f1, %f1;
	fma.rn.f32 	%f39, %f38, 0f3C80F082, 0fBD563CAE;
	fma.rn.f32 	%f40, %f39, %f38, 0f3E085941;
	fma.rn.f32 	%f41, %f40, %f38, 0fBEAAA9ED;
	fma.rn.f32 	%f42, %f41, %f38, 0f00000000;
	fma.rn.f32 	%f43, %f42, %f1, %f1;
	setp.ge.f32 	%p6, %f30, 0f3F19999A;
	selp.f32 	%f44, %f37, %f43, %p6;
	add.s32 	%r7, %r6, %r58;
	mul.wide.s32 	%rd22, %r7, 4;
	add.s64 	%rd23, %rd17, %rd22;
	ld.global.f32 	%f2, [%rd23];
	mul.wide.s32 	%rd3, %r51, 4;
	add.s64 	%rd24, %rd23, %rd3;
	ld.global.f32 	%f3, [%rd24];
	mul.wide.s32 	%rd4, %r52, 4;
	add.s64 	%rd25, %rd23, %rd4;
	ld.global.f32 	%f4, [%rd25];
	mul.wide.s32 	%rd5, %r53, 4;
	add.s64 	%rd26, %rd23, %rd5;
	ld.global.f32 	%f5, [%rd26];
	mul.f32 	%f6, %f29, %f44;
	mul.f32 	%f45, %f29, %f4;
	mul.f32 	%f46, %f44, %f44;
	mov.f32 	%f47, 0f3F800000;
	sub.f32 	%f48, %f47, %f46;
	mul.f32 	%f127, %f45, %f48;
	setp.eq.s32 	%p7, %r47, 0;
	add.s64 	%rd6, %rd15, %rd18;
	@%p7 bra 	$L__BB4_3;
	ld.global.f32 	%f49, [%rd6];
	add.f32 	%f127, %f127, %f49;
$L__BB4_3:
	mul.f32 	%f50, %f5, %f127;
	mul.f32 	%f51, %f2, %f127;
	mul.f32 	%f52, %f1, %f127;
	mul.f32 	%f53, %f3, %f127;
	st.global.f32 	[%rd6], %f53;
	mov.f32 	%f54, 0f3F800000;
	sub.f32 	%f55, %f54, %f2;
	mul.f32 	%f56, %f2, %f55;
	mul.f32 	%f57, %f56, %f50;
	mul.wide.s32 	%rd27, %r7, 4;
	add.s64 	%rd28, %rd1, %rd27;
	st.global.f32 	[%rd28], %f57;
	sub.f32 	%f58, %f54, %f3;
	mul.f32 	%f59, %f3, %f58;
	mul.f32 	%f60, %f59, %f52;
	add.s64 	%rd29, %rd28, %rd3;
	st.global.f32 	[%rd29], %f60;
	sub.f32 	%f61, %f54, %f4;
	mul.f32 	%f62, %f4, %f61;
	mul.f32 	%f63, %f62, %f6;
	add.s64 	%rd30, %rd28, %rd4;
	st.global.f32 	[%rd30], %f63;
	mul.f32 	%f64, %f5, %f5;
	sub.f32 	%f65, %f54, %f64;
	mul.f32 	%f66, %f65, %f51;
	add.s64 	%rd31, %rd28, %rd5;
	st.global.f32 	[%rd31], %f66;
	cvta.to.global.u64 	%rd32, %rd11;
	mul.wide.s32 	%rd33, %r58, 4;
	add.s64 	%rd34, %rd32, %rd33;
	ld.global.f32 	%f67, [%rd28];
	atom.global.add.f32 	%f68, [%rd34], %f67;
	add.s64 	%rd36, %rd34, %rd3;
	ld.global.f32 	%f69, [%rd29];
	atom.global.add.f32 	%f70, [%rd36], %f69;
	add.s64 	%rd38, %rd34, %rd4;
	ld.global.f32 	%f71, [%rd30];
	atom.global.add.f32 	%f72, [%rd38], %f71;
	mul.wide.s32 	%rd39, %r53, 4;
	add.s64 	%rd40, %rd34, %rd39;
	ld.global.f32 	%f73, [%rd31];
	atom.global.add.f32 	%f74, [%rd40], %f73;
$L__BB4_4:
	bar.sync 	0;
	cvt.rn.f32.s32 	%f76, %r50;
	cvt.rn.f32.s32 	%f77, %r45;
	div.rn.f32 	%f78, %f76, %f77;
	cvt.rpi.f32.f32 	%f10, %f78;
	setp.leu.f32 	%p8, %f10, 0f00000000;
	mov.f32 	%f138, 0f00000000;
	@%p8 bra 	$L__BB4_23;
	mad.lo.s32 	%r62, %r45, %r1, %r2;
	shl.b32 	%r63, %r62, 2;
	mov.u32 	%r64, _smem;
	add.s32 	%r8, %r64, %r63;
	mad.lo.s32 	%r65, %r45, %r2, %r1;
	add.s32 	%r66, %r65, %r46;
	shl.b32 	%r67, %r66, 2;
	add.s32 	%r9, %r64, %r67;
	add.s32 	%r10, %r46, %r1;
	and.b32  	%r11, %r45, 7;
	and.b32  	%r12, %r45, 3;
	and.b32  	%r13, %r45, 2147483640;
	and.b32  	%r14, %r45, 1;
	neg.s32 	%r15, %r13;
	shl.b32 	%r16, %r45, 2;
	shl.b32 	%r17, %r10, 2;
	shl.b32 	%r18, %r45, 5;
	shl.b32 	%r68, %r45, 3;
	add.s32 	%r19, %r68, %r17;
	mul.lo.s32 	%r69, %r45, 12;
	add.s32 	%r20, %r69, %r17;
	shl.b32 	%r70, %r45, 4;
	add.s32 	%r21, %r70, %r17;
	mul.lo.s32 	%r71, %r45, 20;
	add.s32 	%r22, %r71, %r17;
	mul.lo.s32 	%r72, %r45, 24;
	add.s32 	%r23, %r72, %r17;
	mul.lo.s32 	%r73, %r45, 28;
	add.s32 	%r24, %r73, %r17;
	shl.b32 	%r25, %r2, 2;
	add.s32 	%r26, %r68, %r25;
	add.s32 	%r27, %r69, %r25;
	add.s32 	%r28, %r70, %r25;
	add.s32 	%r29, %r71, %r25;
	add.s32 	%r30, %r72, %r25;
	add.s32 	%r31, %r73, %r25;
	cvta.to.global.u64 	%rd7, %rd12;
	mov.f32 	%f138, 0f00000000;
	mov.b32 	%r132, 0;
$L__BB4_6:
	setp.ge.s32 	%p9, %r3, %r48;
	mul.lo.s32 	%r74, %r132, %r45;
	add.s32 	%r75, %r74, %r1;
	add.s32 	%r34, %r74, %r2;
	setp.ge.s32 	%p10, %r75, %r50;
	mov.f32 	%f129, 0f00000000;
	or.pred  	%p11, %p9, %p10;
	@%p11 bra 	$L__BB4_8;
	add.s32 	%r76, %r75, %r6;
	mul.wide.s32 	%rd41, %r76, 4;
	add.s64 	%rd42, %rd1, %rd41;
	ld.global.f32 	%f129, [%rd42];
$L__BB4_8:
	setp.ge.s32 	%p12, %r58, %r55;
	st.shared.f32 	[%r8], %f129;
	setp.ge.s32 	%p13, %r34, %r50;
	mov.f32 	%f130, 0f00000000;
	or.pred  	%p14, %p13, %p12;
	@%p14 bra 	$L__BB4_10;
	mad.lo.s32 	%r77, %r34, %r55, %r58;
	mul.wide.s32 	%rd43, %r77, 4;
	add.s64 	%rd44, %rd7, %rd43;
	ld.global.f32 	%f130, [%rd44];
$L__BB4_10:
	setp.lt.s32 	%p15, %r45, 1;
	st.shared.f32 	[%r9], %f130;
	bar.sync 	0;
	@%p15 bra 	$L__BB4_22;
	setp.lt.u32 	%p16, %r45, 8;
	mov.b32 	%r136, 0;
	@%p16 bra 	$L__BB4_14;
	mov.u32 	%r133, _smem;
	mov.u32 	%r134, %r15;
$L__BB4_13:
	.pragma "nounroll";
	add.s32 	%r80, %r133, %r25;
	ld.shared.f32 	%f83, [%r80];
	add.s32 	%r81, %r133, %r17;
	ld.shared.f32 	%f84, [%r81];
	fma.rn.f32 	%f85, %f83, %f84, %f138;
	add.s32 	%r82, %r25, %r16;
	add.s32 	%r83, %r133, %r82;
	ld.shared.f32 	%f86, [%r83];
	add.s32 	%r84, %r16, %r17;
	add.s32 	%r85, %r133, %r84;
	ld.shared.f32 	%f87, [%r85];
	fma.rn.f32 	%f88, %f86, %f87, %f85;
	add.s32 	%r86, %r133, %r26;
	ld.shared.f32 	%f89, [%r86];
	add.s32 	%r87, %r133, %r19;
	ld.shared.f32 	%f90, [%r87];
	fma.rn.f32 	%f91, %f89, %f90, %f88;
	add.s32 	%r88, %r133, %r27;
	ld.shared.f32 	%f92, [%r88];
	add.s32 	%r89, %r133, %r20;
	ld.shared.f32 	%f93, [%r89];
	fma.rn.f32 	%f94, %f92, %f93, %f91;
	add.s32 	%r90, %r133, %r28;
	ld.shared.f32 	%f95, [%r90];
	add.s32 	%r91, %r133, %r21;
	ld.shared.f32 	%f96, [%r91];
	fma.rn.f32 	%f97, %f95, %f96, %f94;
	add.s32 	%r92, %r133, %r29;
	ld.shared.f32 	%f98, [%r92];
	add.s32 	%r93, %r133, %r22;
	ld.shared.f32 	%f99, [%r93];
	fma.rn.f32 	%f100, %f98, %f99, %f97;
	add.s32 	%r94, %r133, %r30;
	ld.shared.f32 	%f101, [%r94];
	add.s32 	%r95, %r133, %r23;
	ld.shared.f32 	%f102, [%r95];
	fma.rn.f32 	%f103, %f101, %f102, %f100;
	add.s32 	%r96, %r133, %r31;
	ld.shared.f32 	%f104, [%r96];
	add.s32 	%r97, %r133, %r24;
	ld.shared.f32 	%f105, [%r97];
	fma.rn.f32 	%f138, %f104, %f105, %f103;
	add.s32 	%r134, %r134, 8;
	add.s32 	%r133, %r133, %r18;
	setp.ne.s32 	%p17, %r134, 0;
	mov.u32 	%r136, %r13;
	@%p17 bra 	$L__BB4_13;
$L__BB4_14:
	setp.eq.s32 	%p18, %r11, 0;
	@%p18 bra 	$L__BB4_22;
	add.s32 	%r98, %r11, -1;
	setp.lt.u32 	%p19, %r98, 3;
	@%p19 bra 	$L__BB4_17;
	mul.lo.s32 	%r99, %r136, %r45;
	add.s32 	%r100, %r99, %r2;
	shl.b32 	%r101, %r100, 2;
	mov.u32 	%r102, _smem;
	add.s32 	%r103, %r102, %r101;
	ld.shared.f32 	%f107, [%r103];
	add.s32 	%r104, %r10, %r99;
	shl.b32 	%r105, %r104, 2;
	add.s32 	%r106, %r102, %r105;
	ld.shared.f32 	%f108, [%r106];
	fma.rn.f32 	%f109, %f107, %f108, %f138;
	add.s32 	%r107, %r103, %r16;
	ld.shared.f32 	%f110, [%r107];
	add.s32 	%r108, %r106, %r16;
	ld.shared.f32 	%f111, [%r108];
	fma.rn.f32 	%f112, %f110, %f111, %f109;
	add.s32 	%r109, %r107, %r16;
	ld.shared.f32 	%f113, [%r109];
	add.s32 	%r110, %r108, %r16;
	ld.shared.f32 	%f114, [%r110];
	fma.rn.f32 	%f115, %f113, %f114, %f112;
	add.s32 	%r111, %r109, %r16;
	ld.shared.f32 	%f116, [%r111];
	add.s32 	%r112, %r110, %r16;
	ld.shared.f32 	%f117, [%r112];
	fma.rn.f32 	%f138, %f116, %f117, %f115;
	add.s32 	%r136, %r136, 4;
$L__BB4_17:
	setp.eq.s32 	%p20, %r12, 0;
	@%p20 bra 	$L__BB4_22;
	setp.eq.s32 	%p21, %r12, 1;
	@%p21 bra 	$L__BB4_20;
	mul.lo.s32 	%r113, %r136, %r45;
	add.s32 	%r114, %r113, %r2;
	shl.b32 	%r115, %r114, 2;
	mov.u32 	%r116, _smem;
	add.s32 	%r117, %r116, %r115;
	ld.shared.f32 	%f119, [%r117];
	add.s32 	%r118, %r10, %r113;
	shl.b32 	%r119, %r118, 2;
	add.s32 	%r120, %r116, %r119;
	ld.shared.f32 	%f120, [%r120];
	fma.rn.f32 	%f121, %f119, %f120, %f138;
	add.s32 	%r121, %r117, %r16;
	ld.shared.f32 	%f122, [%r121];
	add.s32 	%r122, %r120, %r16;
	ld.shared.f32 	%f123, [%r122];
	fma.rn.f32 	%f138, %f122, %f123, %f121;
	add.s32 	%r136, %r136, 2;
$L__BB4_20:
	setp.eq.s32 	%p22, %r14, 0;
	@%p22 bra 	$L__BB4_22;
	mul.lo.s32 	%r123, %r136, %r45;
	add.s32 	%r124, %r123, %r2;
	shl.b32 	%r125, %r124, 2;
	mov.u32 	%r126, _smem;
	add.s32 	%r127, %r126, %r125;
	ld.shared.f32 	%f124, [%r127];
	add.s32 	%r128, %r10, %r123;
	shl.b32 	%r129, %r128, 2;
	add.s32 	%r130, %r126, %r129;
	ld.shared.f32 	%f125, [%r130];
	fma.rn.f32 	%f138, %f124, %f125, %f138;
$L__BB4_22:
	bar.sync 	0;
	add.s32 	%r132, %r132, 1;
	cvt.rn.f32.u32 	%f126, %r132;
	setp.gt.f32 	%p23, %f10, %f126;
	@%p23 bra 	$L__BB4_6;
$L__BB4_23:
	@%p4 bra 	$L__BB4_25;
	mad.lo.s32 	%r131, %r55, %r3, %r58;
	mul.wide.s32 	%rd45, %r131, 4;
	add.s64 	%rd46, %rd2, %rd45;
	st.global.f32 	[%rd46], %f138;
$L__BB4_25:
	ret;

}


// ===== COMPILED SASS (sm_100) =====

	.target	sm_100

	.elftype	@"ET_EXEC"


//--------------------- .note.nv.tkinfo           --------------------------
	.section	.note.nv.tkinfo,"",@"SHT_NOTE"
	.sectionflags	@"SHF_NOTE_NV_TKINFO"
	.tkinfo
        /*0018*/ 	.word	0x00000002
        /*0030*/ 	.string	""
        /*0030*/ 	.string	"ptxas"
        /*0030*/ 	.string	"Cuda compilation tools, release 13.0, V13.0.88"
        /*0030*/ 	.string	"Build cuda_13.0.r13.0/compiler.36424714_0"
        /*0030*/ 	.string	"-arch sm_100 -m 64 "



//--------------------- .note.nv.cuinfo           --------------------------
	.section	.note.nv.cuinfo,"",@"SHT_NOTE"
	.sectionflags	@"SHF_NOTE_NV_CUINFO"
        /*0018*/ 	.short	0x0002
        /*001a*/ 	.short	0x0064
        /*001c*/ 	.short	0x0082
	.zero		2


//--------------------- .nv.info                  --------------------------
	.section	.nv.info,"",@"SHT_CUDA_INFO"
	.align	4


	//----- nvinfo : EIATTR_REGCOUNT
	.align		4
        /*0000*/ 	.byte	0x04, 0x2f
        /*0002*/ 	.short	(.L_10 - .L_9)
	.align		4
.L_9:
        /*0004*/ 	.word	index@(_Z23lstm_single_step_kernelPfPKfS1_S1_S1_iiiiiiii)
        /*0008*/ 	.word	0x00000028


	//----- nvinfo : EIATTR_FRAME_SIZE
	.align		4
.L_10:
        /*000c*/ 	.byte	0x04, 0x11
        /*000e*/ 	.short	(.L_12 - .L_11)
	.align		4
.L_11:
        /*0010*/ 	.word	index@($__internal_4_$__cuda_sm3x_div_rn_noftz_f32_slowpath)
        /*0014*/ 	.word	0x00000000


	//----- nvinfo : EIATTR_FRAME_SIZE
	.align		4
.L_12:
        /*0018*/ 	.byte	0x04, 0x11
        /*001a*/ 	.short	(.L_14 - .L_13)
	.align		4
.L_13:
        /*001c*/ 	.word	index@($__internal_3_$__cuda_sm20_rcp_rn_f32_slowpath)
        /*0020*/ 	.word	0x00000000


	//----- nvinfo : EIATTR_FRAME_SIZE
	.align		4
.L_14:
        /*0024*/ 	.byte	0x04, 0x11
        /*0026*/ 	.short	(.L_16 - .L_15)
	.align		4
.L_15:
        /*0028*/ 	.word	index@(_Z23lstm_single_step_kernelPfPKfS1_S1_S1_iiiiiiii)
        /*002c*/ 	.word	0x00000000


	//----- nvinfo : EIATTR_REGCOUNT
	.align		4
.L_16:
        /*0030*/ 	.byte	0x04, 0x2f
        /*0032*/ 	.short	(.L_18 - .L_17)
	.align		4
.L_17:
        /*0034*/ 	.word	index@(_Z27lstm_elementwise_ops_kernelPKfPfS1_iiiiiiiiii)
        /*0038*/ 	.word	0x0000001a


	//----- nvinfo : EIATTR_FRAME_SIZE
	.align		4
.L_18:
        /*003c*/ 	.byte	0x04, 0x11
        /*003e*/ 	.short	(.L_20 - .L_19)
	.align		4
.L_19:
        /*0040*/ 	.word	index@(_Z27lstm_elementwise_ops_kernelPKfPfS1_iiiiiiiiii)
        /*0044*/ 	.word	0x00000000


	//----- nvinfo : EIATTR_REGCOUNT
	.align		4
.L_20:
        /*0048*/ 	.byte	0x04, 0x2f
        /*004a*/ 	.short	(.L_22 - .L_21)
	.align		4
.L_21:
        /*004c*/ 	.word	index@(_Z36lstm_single_step_backward_dht_kernelPKfPfS0_iiiiiiii)
        /*0050*/ 	.word	0x00000028


	//----- nvinfo : EIATTR_FRAME_SIZE
	.align		4
.L_22:
        /*0054*/ 	.byte	0x04, 0x11
        /*0056*/ 	.short	(.L_24 - .L_23)
	.align		4
.L_23:
        /*0058*/ 	.word	index@($__internal_2_$__cuda_sm3x_div_rn_noftz_f32_slowpath)
        /*005c*/ 	.word	0x00000000


	//----- nvinfo : EIATTR_FRAME_SIZE
	.align		4
.L_24:
        /*0060*/ 	.byte	0x04, 0x11
        /*0062*/ 	.short	(.L_26 - .L_25)
	.align		4
.L_25:
        /*0064*/ 	.word	index@(_Z36lstm_single_step_backward_dht_kernelPKfPfS0_iiiiiiii)
        /*0068*/ 	.word	0x00000000


	//----- nvinfo : EIATTR_REGCOUNT
	.align		4
.L_26:
        /*006c*/ 	.byte	0x04, 0x2f
        /*006e*/ 	.short	(.L_28 - .L_27)
	.align		4
.L_27:
        /*0070*/ 	.word	index@(_Z23lstm_backward_dx_kernelPKfPfS0_iiiiii)
        /*0074*/ 	.word	0x00000028


	//----- nvinfo : EIATTR_FRAME_SIZE
	.align		4
.L_28:
        /*0078*/ 	.byte	0x04, 0x11
        /*007a*/ 	.short	(.L_30 - .L_29)
	.align		4
.L_29:
        /*007c*/ 	.word	index@($__internal_1_$__cuda_sm3x_div_rn_noftz_f32_slowpath)
        /*0080*/ 	.word	0x00000000


	//----- nvinfo : EIATTR_FRAME_SIZE
	.align		4
.L_30:
        /*0084*/ 	.byte	0x04, 0x11
        /*0086*/ 	.short	(.L_32 - .L_31)
	.align		4
.L_31:
        /*0088*/ 	.word	index@(_Z23lstm_backward_dx_kernelPKfPfS0_iiiiii)
        /*008c*/ 	.word	0x00000000


	//----- nvinfo : EIATTR_REGCOUNT
	.align		4
.L_32:
        /*0090*/ 	.byte	0x04, 0x2f
        /*0092*/ 	.short	(.L_34 - .L_33)
	.align		4
.L_33:
        /*0094*/ 	.word	index@(_Z36lstm_elementwise_ops_backward_kernelPKfS0_PfS1_S1_S1_S0_iiiiiiiiiii)
        /*0098*/ 	.word	0x00000028


	//----- nvinfo : EIATTR_FRAME_SIZE
	.align		4
.L_34:
        /*009c*/ 	.byte	0x04, 0x11
        /*009e*/ 	.short	(.L_36 - .L_35)
	.align		4
.L_35:
        /*00a0*/ 	.word	index@($__internal_0_$__cuda_sm3x_div_rn_noftz_f32_slowpath)
        /*00a4*/ 	.word	0x00000000


	//----- nvinfo : EIATTR_FRAME_SIZE
	.align		4
.L_36:
        /*00a8*/ 	.byte	0x04, 0x11
        /*00aa*/ 	.short	(.L_38 - .L_37)
	.align		4
.L_37:
        /*00ac*/ 	.word	index@(_Z36lstm_elementwise_ops_backward_kernelPKfS0_PfS1_S1_S1_S0_iiiiiiiiiii)
        /*00b0*/ 	.word	0x00000000


	//----- nvinfo : EIATTR_MIN_STACK_SIZE
	.align		4
.L_38:
        /*00b4*/ 	.byte	0x04, 0x12
        /*00b6*/ 	.short	(.L_40 - .L_39)
	.align		4
.L_39:
        /*00b8*/ 	.word	index@(_Z36lstm_elementwise_ops_backward_kernelPKfS0_PfS1_S1_S1_S0_iiiiiiiiiii)
        /*00bc*/ 	.word	0x00000000


	//----- nvinfo : EIATTR_MIN_STACK_SIZE
	.align		4
.L_40:
        /*00c0*/ 	.byte	0x04, 0x12
        /*00c2*/ 	.short	(.L_42 - .L_41)
	.align		4
.L_41:
        /*00c4*/ 	.word	index@(_Z23lstm_backward_dx_kernelPKfPfS0_iiiiii)
        /*00c8*/ 	.word	0x00000000


	//----- nvinfo : EIATTR_MIN_STACK_SIZE
	.align		4
.L_42:
        /*00cc*/ 	.byte	0x04, 0x12
        /*00ce*/ 	.short	(.L_44 - .L_43)
	.align		4
.L_43:
        /*00d0*/ 	.word	index@(_Z36lstm_single_step_backward_dht_kernelPKfPfS0_iiiiiiii)
        /*00d4*/ 	.word	0x00000000


	//----- nvinfo : EIATTR_MIN_STACK_SIZE
	.align		4
.L_44:
        /*00d8*/ 	.byte	0x04, 0x12
        /*00da*/ 	.short	(.L_46 - .L_45)
	.align		4
.L_45:
        /*00dc*/ 	.word	index@(_Z27lstm_elementwise_ops_kernelPKfPfS1_iiiiiiiiii)
        /*00e0*/ 	.word	0x00000000


	//----- nvinfo : EIATTR_MIN_STACK_SIZE
	.align		4
.L_46:
        /*00e4*/ 	.byte	0x04, 0x12
        /*00e6*/ 	.short	(.L_48 - .L_47)
	.align		4
.L_47:
        /*00e8*/ 	.word	index@(_Z23lstm_single_step_kernelPfPKfS1_S1_S1_iiiiiiii)
        /*00ec*/ 	.word	0x00000000
.L_48:


//--------------------- .nv.compat                --------------------------
	.section	.nv.compat,"",@"SHT_CUDA_COMPAT_INFO"
	.align	4
        /*0000*/ 	.byte	0x02, 0x09, 0x00, 0x00, 0x02, 0x02, 0x01, 0x00, 0x02, 0x05, 0x05, 0x00, 0x03, 0x07, 0x01, 0x01
        /*0010*/ 	.byte	0x02, 0x03, 0x00, 0x00, 0x02, 0x06, 0x01, 0x00, 0x04, 0x0b, 0x08, 0x00, 0x01, 0x00, 0x00, 0x00
        /*0020*/ 	.byte	0x00, 0x00, 0x00, 0x00


//--------------------- .nv.info._Z36lstm_elementwise_ops_backward_kernelPKfS0_PfS1_S1_S1_S0_iiiiiiiiiii --------------------------
	.section	.nv.info._Z36lstm_elementwise_ops_backward_kernelPKfS0_PfS1_S1_S1_S0_iiiiiiiiiii,"",@"SHT_CUDA_INFO"
	.sectionflags	@""
	.align	4


	//----- nvinfo : EIATTR_CUDA_API_VERSION
	.align		4
        /*0000*/ 	.byte	0x04, 0x37
        /*0002*/ 	.short	(.L_50 - .L_49)
.L_49:
        /*0004*/ 	.word	0x00000082


	//----- nvinfo : EIATTR_KPARAM_INFO
	.align		4
.L_50:
        /*0008*/ 	.byte	0x04, 0x17
        /*000a*/ 	.short	(.L_52 - .L_51)
.L_51:
        /*000c*/ 	.word	0x00000000
        /*0010*/ 	.short	0x0011
        /*0012*/ 	.short	0x0060
        /*0014*/ 	.byte	0x00, 0xf0, 0x11, 0x00


	//----- nvinfo : EIATTR_KPARAM_INFO
	.align		4
.L_52:
        /*0018*/ 	.byte	0x04, 0x17
        /*001a*/ 	.short	(.L_54 - .L_53)
.L_53:
        /*001c*/ 	.word	0x00000000
        /*0020*/ 	.short	0x0010
        /*0022*/ 	.short	0x005c
        /*0024*/ 	.byte	0x00, 0xf0, 0x11, 0x00


	//----- nvinfo : EIATTR_KPARAM_INFO
	.align		4
.L_54:
        /*0028*/ 	.byte	0x04, 0x17
        /*002a*/ 	.short	(.L_56 - .L_55)
.L_55:
        /*002c*/ 	.word	0x00000000
        /*0030*/ 	.short	0x000f
        /*0032*/ 	.short	0x0058
        /*0034*/ 	.byte	0x00, 0xf0, 0x11, 0x00


	//----- nvinfo : EIATTR_KPARAM_INFO
	.align		4
.L_56:
        /*0038*/ 	.byte	0x04, 0x17
        /*003a*/ 	.short	(.L_58 - .L_57)
.L_57:
        /*003c*/ 	.word	0x00000000
        /*0040*/ 	.short	0x000e
        /*0042*/ 	.short	0x0054
        /*0044*/ 	.byte	0x00, 0xf0, 0x11, 0x00


	//----- nvinfo : EIATTR_KPARAM_INFO
	.align		4
.L_58:
        /*0048*/ 	.byte	0x04, 0x17
        /*004a*/ 	.short	(.L_60 - .L_59)
.L_59:
        /*004c*/ 	.word	0x00000000
        /*0050*/ 	.short	0x000d
        /*0052*/ 	.short	0x0050
        /*0054*/ 	.byte	0x00, 0xf0, 0x11, 0x00


	//----- nvinfo : EIATTR_KPARAM_INFO
	.align		4
.L_60:
        /*0058*/ 	.byte	0x04, 0x17
        /*005a*/ 	.short	(.L_62 - .L_61)
.L_61:
        /*005c*/ 	.word	0x00000000
        /*0060*/ 	.short	0x000c
        /*0062*/ 	.short	0x004c
        /*0064*/ 	.byte	0x00, 0xf0, 0x11, 0x00


	//----- nvinfo : EIATTR_KPARAM_INFO
	.align		4
.L_62:
        /*0068*/ 	.byte	0x04, 0x17
        /*006a*/ 	.short	(.L_64 - .L_63)
.L_63:
        /*006c*/ 	.word	0x00000000
        /*0070*/ 	.short	0x000b
        /*0072*/ 	.short	0x0048
        /*0074*/ 	.byte	0x00, 0xf0, 0x11, 0x00


	//----- nvinfo : EIATTR_KPARAM_INFO
	.align		4
.L_64:
        /*0078*/ 	.byte	0x04, 0x17
        /*007a*/ 	.short	(.L_66 - .L_65)
.L_65:
        /*007c*/ 	.word	0x00000000
        /*0080*/ 	.short	0x000a
        /*0082*/ 	.short	0x0044
        /*0084*/ 	.byte	0x00, 0xf0, 0x11, 0x00


	//----- nvinfo : EIATTR_KPARAM_INFO
	.align		4
.L_66:
        /*0088*/ 	.byte	0x04, 0x17
        /*008a*/ 	.short	(.L_68 - .L_67)
.L_67:
        /*008c*/ 	.word	0x00000000
        /*0090*/ 	.short	0x0009
        /*0092*/ 	.short	0x0040
        /*0094*/ 	.byte	0x00, 0xf0, 0x11, 0x00


	//----- nvinfo : EIATTR_KPARAM_INFO
	.align		4
.L_68:
        /*0098*/ 	.byte	0x04, 0x17
        /*009a*/ 	.short	(.L_70 - .L_69)
.L_69:
        /*009c*/ 	.word	0x00000000
        /*00a0*/ 	.short	0x0008
        /*00a2*/ 	.short	0x003c
        /*00a4*/ 	.byte	0x00, 0xf0, 0x11, 0x00


	//----- nvinfo : EIATTR_KPARAM_INFO
	.align		4
.L_70:
        /*00a8*/ 	.byte	0x04, 0x17
        /*00aa*/ 	.short	(.L_72 - .L_71)
.L_71:
        /*00ac*/ 	.word	0x00000000
        /*00b0*/ 	.short	0x0007
        /*00b2*/ 	.short	0x0038
        /*00b4*/ 	.byte	0x00, 0xf0, 0x11, 0x00


	//----- nvinfo : EIATTR_KPARAM_INFO
	.align		4
.L_72:
        /*00b8*/ 	.byte	0x04, 0x17
        /*00ba*/ 	.short	(.L_74 - .L_73)
.L_73:
        /*00bc*/ 	.word	0x00000000
        /*00c0*/ 	.short	0x0006
        /*00c2*/ 	.short	0x0030
        /*00c4*/ 	.byte	0x00, 0xf5, 0x21, 0x00


	//----- nvinfo : EIATTR_KPARAM_INFO
	.align		4
.L_74:
        /*00c8*/ 	.byte	0x04, 0x17
        /*00ca*/ 	.short	(.L_76 - .L_75)
.L_75:
        /*00cc*/ 	.word	0x00000000
        /*00d0*/ 	.short	0x0005
        /*00d2*/ 	.short	0x0028
        /*00d4*/ 	.byte	0x00, 0xf5, 0x21, 0x00


	//----- nvinfo : EIATTR_KPARAM_INFO
	.align		4
.L_76:
        /*00d8*/ 	.byte	0x04, 0x17
        /*00da*/ 	.short	(.L_78 - .L_77)
.L_77:
        /*00dc*/ 	.word	0x00000000
        /*00e0*/ 	.short	0x0004
        /*00e2*/ 	.short	0x0020
        /*00e4*/ 	.byte	0x00, 0xf5, 0x21, 0x00


	//----- nvinfo : EIATTR_KPARAM_INFO
	.align		4
.L_78:
        /*00e8*/ 	.byte	0x04, 0x17
        /*00ea*/ 	.short	(.L_80 - .L_79)
.L_79:
        /*00ec*/ 	.word	0x00000000
        /*00f0*/ 	.short	0x0003
        /*00f2*/ 	.short	0x0018
        /*00f4*/ 	.byte	0x00, 0xf5, 0x21, 0x00


	//----- nvinfo : EIATTR_KPARAM_INFO
	.align		4
.L_80:
        /*00f8*/ 	.byte	0x04, 0x17
        /*00fa*/ 	.short	(.L_82 - .L_81)
.L_81:
        /*00fc*/ 	.word	0x00000000
        /*0100*/ 	.short	0x0002
        /*0102*/ 	.short	0x0010
        /*0104*/ 	.byte	0x00, 0xf5, 0x21, 0x00


	//----- nvinfo : EIATTR_KPARAM_INFO
	.align		4
.L_82:
        /*0108*/ 	.byte	0x04, 0x17
        /*010a*/ 	.short	(.L_84 - .L_83)
.L_83:
        /*010c*/ 	.word	0x00000000
        /*0110*/ 	.short	0x0001
        /*0112*/ 	.short	0x0008
        /*0114*/ 	.byte	0x00, 0xf5, 0x21, 0x00


	//----- nvinfo : EIATTR_KPARAM_INFO
	.align		4
.L_84:
        /*0118*/ 	.byte	0x04, 0x17
        /*011a*/ 	.short	(.L_86 - .L_85)
.L_85:
        /*011c*/ 	.word	0x00000000
        /*0120*/ 	.short	0x0000
        /*0122*/ 	.short	0x0000
        /*0124*/ 	.byte	0x00, 0xf5, 0x21, 0x00


	//----- nvinfo : EIATTR_SPARSE_MMA_MASK
	.align		4
.L_86:
        /*0128*/ 	.byte	0x03, 0x50
        /*012a*/ 	.short	0x0000


	//----- nvinfo : EIATTR_MAXREG_COUNT
	.align		4
        /*012c*/ 	.byte	0x03, 0x1b
        /*012e*/ 	.short	0x00ff


	//----- nvinfo : EIATTR_NUM_BARRIERS
	.align		4
        /*0130*/ 	.byte	0x02, 0x4c
        /*0132*/ 	.byte	0x01
	.zero		1


	//----- nvinfo : EIATTR_MERCURY_ISA_VERSION
	.align		4
        /*0134*/ 	.byte	0x03, 0x5f
        /*0136*/ 	.short	0x0101


	//----- nvinfo : EIATTR_VRC_CTA_INIT_COUNT
	.align		4
        /*0138*/ 	.byte	0x02, 0x4a
	.zero		1
	.zero		1


	//----- nvinfo : EIATTR_EXIT_INSTR_OFFSETS
	.align		4
        /*013c*/ 	.byte	0x04, 0x1c
        /*013e*/ 	.short	(.L_88 - .L_87)


	//   ....[0]....
.L_87:
        /*0140*/ 	.word	0x00001290


	//   ....[1]....
        /*0144*/ 	.word	0x000012f0


	//----- nvinfo : EIATTR_CRS_STACK_SIZE
	.align		4
.L_88:
        /*0148*/ 	.byte	0x04, 0x1e
        /*014a*/ 	.short	(.L_90 - .L_89)
.L_89:
        /*014c*/ 	.word	0x00000000


	//----- nvinfo : EIATTR_CBANK_PARAM_SIZE
	.align		4
.L_90:
        /*0150*/ 	.byte	0x03, 0x19
        /*0152*/ 	.short	0x0064


	//----- nvinfo : EIATTR_PARAM_CBANK
	.align		4
        /*0154*/ 	.byte	0x04, 0x0a
        /*0156*/ 	.short	(.L_92 - .L_91)
	.align		4
.L_91:
        /*0158*/ 	.word	index@(.nv.constant0._Z36lstm_elementwise_ops_backward_kernelPKfS0_PfS1_S1_S1_S0_iiiiiiiiiii)
        /*015c*/ 	.short	0x0380
        /*015e*/ 	.short	0x0064


	//----- nvinfo : EIATTR_SW_WAR
	.align		4
.L_92:
        /*0160*/ 	.byte	0x04, 0x36
        /*0162*/ 	.short	(.L_94 - .L_93)
.L_93:
        /*0164*/ 	.word	0x00000008
.L_94:


//--------------------- .nv.info._Z23lstm_backward_dx_kernelPKfPfS0_iiiiii --------------------------
	.section	.nv.info._Z23lstm_backward_dx_kernelPKfPfS0_iiiiii,"",@"SHT_CUDA_INFO"
	.sectionflags	@""
	.align	4


	//----- nvinfo : EIATTR_CUDA_API_VERSION
	.align		4
        /*0000*/ 	.byte	0x04, 0x37
        /*0002*/ 	.short	(.L_96 - .L_95)
.L_95:
        /*0004*/ 	.word	0x00000082


	//----- nvinfo : EIATTR_KPARAM_INFO
	.align		4
.L_96:
        /*0008*/ 	.byte	0x04, 0x17
        /*000a*/ 	.short	(.L_98 - .L_97)
.L_97:
        /*000c*/ 	.word	0x00000000
        /*0010*/ 	.short	0x0008
        /*0012*/ 	.short	0x002c
        /*0014*/ 	.byte	0x00, 0xf0, 0x11, 0x00


	//----- nvinfo : EIATTR_KPARAM_INFO
	.align		4
.L_98:
        /*0018*/ 	.byte	0x04, 0x17
        /*001a*/ 	.short	(.L_100 - .L_99)
.L_99:
        /*001c*/ 	.word	0x00000000
        /*0020*/ 	.short	0x0007
        /*0022*/ 	.short	0x0028
        /*0024*/ 	.byte	0x00, 0xf0, 0x11, 0x00


	//----- nvinfo : EIATTR_KPARAM_INFO
	.align		4
.L_100:
        /*0028*/ 	.byte	0x04, 0x17
        /*002a*/ 	.short	(.L_102 - .L_101)
.L_101:
        /*002c*/ 	.word	0x00000000
        /*0030*/ 	.short	0x0006
        /*0032*/ 	.short	0x0024
        /*0034*/ 	.byte	0x00, 0xf0, 0x11, 0x00


	//----- nvinfo : EIATTR_KPARAM_INFO
	.align		4
.L_102:
        /*0038*/ 	.byte	0x04, 0x17
        /*003a*/ 	.short	(.L_104 - .L_103)
.L_103:
        /*003c*/ 	.word	0x00000000
        /*0040*/ 	.short	0x0005
        /*0042*/ 	.short	0x0020
        /*0044*/ 	.byte	0x00, 0xf0, 0x11, 0x00


	//----- nvinfo : EIATTR_KPARAM_INFO
	.align		4
.L_104:
        /*0048*/ 	.byte	0x04, 0x17
        /*004a*/ 	.short	(.L_106 - .L_105)
.L_105:
        /*004c*/ 	.word	0x00000000
        /*0050*/ 	.short	0x0004
        /*0052*/ 	.short	0x001c
        /*0054*/ 	.byte	0x00, 0xf0, 0x11, 0x00


	//----- nvinfo : EIATTR_KPARAM_INFO
	.align		4
.L_106:
        /*0058*/ 	.byte	0x04, 0x17
        /*005a*/ 	.short	(.L_108 - .L_107)
.L_107:
        /*005c*/ 	.word	0x00000000
        /*0060*/ 	.short	0x0003
        /*0062*/ 	.short	0x0018
        /*0064*/ 	.byte	0x00, 0xf0, 0x11, 0x00


	//----- nvinfo : EIATTR_KPARAM_INFO
	.align		4
.L_108:
        /*0068*/ 	.byte	0x04, 0x17
        /*006a*/ 	.short	(.L_110 - .L_109)
.L_109:
        /*006c*/ 	.word	0x00000000
        /*0070*/ 	.short	0x0002
        /*0072*/ 	.short	0x0010
        /*0074*/ 	.byte	0x00, 0xf5, 0x21, 0x00


	//----- nvinfo : EIATTR_KPARAM_INFO
	.align		4
.L_110:
        /*0078*/ 	.byte	0x04, 0x17
        /*007a*/ 	.short	(.L_112 - .L_111)
.L_111:
        /*007c*/ 	.word	0x00000000
        /*0080*/ 	.short	0x0001
        /*0082*/ 	.short	0x0008
        /*0084*/ 	.byte	0x00, 0xf5, 0x21, 0x00


	//----- nvinfo : EIATTR_KPARAM_INFO
	.align		4
.L_112:
        /*0088*/ 	.byte	0x04, 0x17
        /*008a*/ 	.short	(.L_114 - .L_113)
.L_113:
        /*008c*/ 	.word	0x00000000
        /*0090*/ 	.short	0x0000
        /*0092*/ 	.short	0x0000
        /*0094*/ 	.byte	0x00, 0xf5, 0x21, 0x00


	//----- nvinfo : EIATTR_SPARSE_MMA_MASK
	.align		4
.L_114:
        /*0098*/ 	.byte	0x03, 0x50
        /*009a*/ 	.short	0x0000


	//----- nvinfo : EIATTR_MAXREG_COUNT
	.align		4
        /*009c*/ 	.byte	0x03, 0x1b
        /*009e*/ 	.short	0x00ff


	//----- nvinfo : EIATTR_NUM_BARRIERS
	.align		4
        /*00a0*/ 	.byte	0x02, 0x4c
        /*00a2*/ 	.byte	0x01
	.zero		1


	//----- nvinfo : EIATTR_MERCURY_ISA_VERSION
	.align		4
        /*00a4*/ 	.byte	0x03, 0x5f
        /*00a6*/ 	.short	0x0101


	//----- nvinfo : EIATTR_VRC_CTA_INIT_COUNT
	.align		4
        /*00a8*/ 	.byte	0x02, 0x4a
	.zero		1
	.zero		1


	//----- nvinfo : EIATTR_EXIT_INSTR_OFFSETS
	.align		4
        /*00ac*/ 	.byte	0x04, 0x1c
        /*00ae*/ 	.short	(.L_116 - .L_115)


	//   ....[0]....
.L_115:
        /*00b0*/ 	.word	0x00000eb0


	//   ....[1]....
        /*00b4*/ 	.word	0x00000f10


	//----- nvinfo : EIATTR_CRS_STACK_SIZE
	.align		4
.L_116:
        /*00b8*/ 	.byte	0x04, 0x1e
        /*00ba*/ 	.short	(.L_118 - .L_117)
.L_117:
        /*00bc*/ 	.word	0x00000000


	//----- nvinfo : EIATTR_CBANK_PARAM_SIZE
	.align		4
.L_118:
        /*00c0*/ 	.byte	0x03, 0x19
        /*00c2*/ 	.short	0x0030


	//----- nvinfo : EIATTR_PARAM_CBANK
	.align		4
        /*00c4*/ 	.byte	0x04, 0x0a
        /*00c6*/ 	.short	(.L_120 - .L_119)
	.align		4
.L_119:
        /*00c8*/ 	.word	index@(.nv.constant0._Z23lstm_backward_dx_kernelPKfPfS0_iiiiii)
        /*00cc*/ 	.short	0x0380
        /*00ce*/ 	.short	0x0030


	//----- nvinfo : EIATTR_SW_WAR
	.align		4
.L_120:
        /*00d0*/ 	.byte	0x04, 0x36
        /*00d2*/ 	.short	(.L_122 - .L_121)
.L_121:
        /*00d4*/ 	.word	0x00000008
.L_122:


//--------------------- .nv.info._Z36lstm_single_step_backward_dht_kernelPKfPfS0_iiiiiiii --------------------------
	.section	.nv.info._Z36lstm_single_step_backward_dht_kernelPKfPfS0_iiiiiiii,"",@"SHT_CUDA_INFO"
	.sectionflags	@""
	.align	4


	//----- nvinfo : EIATTR_CUDA_API_VERSION
	.align		4
        /*0000*/ 	.byte	0x04, 0x37
        /*0002*/ 	.short	(.L_124 - .L_123)
.L_123:
        /*0004*/ 	.word	0x00000082


	//----- nvinfo : EIATTR_KPARAM_INFO
	.align		4
.L_124:
        /*0008*/ 	.byte	0x04, 0x17
        /*000a*/ 	.short	(.L_126 - .L_125)
.L_125:
        /*000c*/ 	.word	0x00000000
        /*0010*/ 	.short	0x000a
        /*0012*/ 	.short	0x0034
        /*0014*/ 	.byte	0x00, 0xf0, 0x11, 0x00


	//----- nvinfo : EIATTR_KPARAM_INFO
	.align		4
.L_126:
        /*0018*/ 	.byte	0x04, 0x17
        /*001a*/ 	.short	(.L_128 - .L_127)
.L_127:
        /*001c*/ 	.word	0x00000000
        /*0020*/ 	.short	0x0009
        /*0022*/ 	.short	0x0030
        /*0024*/ 	.byte	0x00, 0xf0, 0x11, 0x00


	//----- nvinfo : EIATTR_KPARAM_INFO
	.align		4
.L_128:
        /*0028*/ 	.byte	0x04, 0x17
        /*002a*/ 	.short	(.L_130 - .L_129)
.L_129:
        /*002c*/ 	.word	0x00000000
        /*0030*/ 	.short	0x0008
        /*0032*/ 	.short	0x002c
        /*0034*/ 	.byte	0x00, 0xf0, 0x11, 0x00


	//----- nvinfo : EIATTR_KPARAM_INFO
	.align		4
.L_130:
        /*0038*/ 	.byte	0x04, 0x17
        /*003a*/ 	.short	(.L_132 - .L_131)
.L_131:
        /*003c*/ 	.word	0x00000000
        /*0040*/ 	.short	0x0007
        /*0042*/ 	.short	0x0028
        /*0044*/ 	.byte	0x00, 0xf0, 0x11, 0x00


	//----- nvinfo : EIATTR_KPARAM_INFO
	.align		4
.L_132:
        /*0048*/ 	.byte	0x04, 0x17
        /*004a*/ 	.short	(.L_134 - .L_133)
.L_133:
        /*004c*/ 	.word	0x00000000
        /*0050*/ 	.short	0x0006
        /*0052*/ 	.short	0x0024
        /*0054*/ 	.byte	0x00, 0xf0, 0x11, 0x00


	//----- nvinfo : EIATTR_KPARAM_INFO
	.align		4
.L_134:
        /*0058*/ 	.byte	0x04, 0x17
        /*005a*/ 	.short	(.L_136 - .L_135)
.L_135:
        /*005c*/ 	.word	0x00000000
        /*0060*/ 	.short	0x0005
        /*0062*/ 	.short	0x0020
        /*0064*/ 	.byte	0x00, 0xf0, 0x11, 0x00


	//----- nvinfo : EIATTR_KPARAM_INFO
	.align		4
.L_136:
        /*0068*/ 	.byte	0x04, 0x17
        /*006a*/ 	.short	(.L_138 - .L_137)
.L_137:
        /*006c*/ 	.word	0x00000000
        /*0070*/ 	.short	0x0004
        /*0072*/ 	.short	0x001c
        /*0074*/ 	.byte	0x00, 0xf0, 0x11, 0x00


	//----- nvinfo : EIATTR_KPARAM_INFO
	.align		4
.L_138:
        /*0078*/ 	.byte	0x04, 0x17
        /*007a*/ 	.short	(.L_140 - .L_139)
.L_139:
        /*007c*/ 	.word	0x00000000
        /*0080*/ 	.short	0x0003
        /*0082*/ 	.short	0x0018
        /*0084*/ 	.byte	0x00, 0xf0, 0x11, 0x00


	//----- nvinfo : EIATTR_KPARAM_INFO
	.align		4
.L_140:
        /*0088*/ 	.byte	0x04, 0x17
        /*008a*/ 	.short	(.L_142 - .L_141)
.L_141:
        /*008c*/ 	.word	0x00000000
        /*0090*/ 	.short	0x0002
        /*0092*/ 	.short	0x0010
        /*0094*/ 	.byte	0x00, 0xf5, 0x21, 0x00


	//----- nvinfo : EIATTR_KPARAM_INFO
	.align		4
.L_142:
        /*0098*/ 	.byte	0x04, 0x17
        /*009a*/ 	.short	(.L_144 - .L_143)
.L_143:
        /*009c*/ 	.word	0x00000000
        /*00a0*/ 	.short	0x0001
        /*00a2*/ 	.short	0x0008
        /*00a4*/ 	.byte	0x00, 0xf5, 0x21, 0x00


	//----- nvinfo : EIATTR_KPARAM_INFO
	.align		4
.L_144:
        /*00a8*/ 	.byte	0x04, 0x17
        /*00aa*/ 	.short	(.L_146 - .L_145)
.L_145:
        /*00ac*/ 	.word	0x00000000
        /*00b0*/ 	.short	0x0000
        /*00b2*/ 	.short	0x0000
        /*00b4*/ 	.byte	0x00, 0xf5, 0x21, 0x00


	//----- nvinfo : EIATTR_SPARSE_MMA_MASK
	.align		4
.L_146:
        /*00b8*/ 	.byte	0x03, 0x50
        /*00ba*/ 	.short	0x0000


	//----- nvinfo : EIATTR_MAXREG_COUNT
	.align		4
        /*00bc*/ 	.byte	0x03, 0x1b
        /*00be*/ 	.short	0x00ff


	//----- nvinfo : EIATTR_NUM_BARRIERS
	.align		4
        /*00c0*/ 	.byte	0x02, 0x4c
        /*00c2*/ 	.byte	0x01
	.zero		1


	//----- nvinfo : EIATTR_MERCURY_ISA_VERSION
	.align		4
        /*00c4*/ 	.byte	0x03, 0x5f
        /*00c6*/ 	.short	0x0101


	//----- nvinfo : EIATTR_VRC_CTA_INIT_COUNT
	.align		4
        /*00c8*/ 	.byte	0x02, 0x4a
	.zero		1
	.zero		1


	//----- nvinfo : EIATTR_EXIT_INSTR_OFFSETS
	.align		4
        /*00cc*/ 	.byte	0x04, 0x1c
        /*00ce*/ 	.short	(.L_148 - .L_147)


	//   ....[0]....
.L_147:
        /*00d0*/ 	.word	0x00000d30


	//   ....[1]....
        /*00d4*/ 	.word	0x00000d80


	//----- nvinfo : EIATTR_CRS_STACK_SIZE
	.align		4
.L_148:
        /*00d8*/ 	.byte	0x04, 0x1e
        /*00da*/ 	.short	(.L_150 - .L_149)
.L_149:
        /*00dc*/ 	.word	0x00000000


	//----- nvinfo : EIATTR_CBANK_PARAM_SIZE
	.align		4
.L_150:
        /*00e0*/ 	.byte	0x03, 0x19
        /*00e2*/ 	.short	0x0038


	//----- nvinfo : EIATTR_PARAM_CBANK
	.align		4
        /*00e4*/ 	.byte	0x04, 0x0a
        /*00e6*/ 	.short	(.L_152 - .L_151)
	.align		4
.L_151:
        /*00e8*/ 	.word	index@(.nv.constant0._Z36lstm_single_step_backward_dht_kernelPKfPfS0_iiiiiiii)
        /*00ec*/ 	.short	0x0380
        /*00ee*/ 	.short	0x0038


	//----- nvinfo : EIATTR_SW_WAR
	.align		4
.L_152:
        /*00f0*/ 	.byte	0x04, 0x36
        /*00f2*/ 	.short	(.L_154 - .L_153)
.L_153:
        /*00f4*/ 	.word	0x00000008
.L_154:


//--------------------- .nv.info._Z27lstm_elementwise_ops_kernelPKfPfS1_iiiiiiiiii --------------------------
	.section	.nv.info._Z27lstm_elementwise_ops_kernelPKfPfS1_iiiiiiiiii,"",@"SHT_CUDA_INFO"
	.sectionflags	@""
	.align	4


	//----- nvinfo : EIATTR_CUDA_API_VERSION
	.align		4
        /*0000*/ 	.byte	0x04, 0x37
        /*0002*/ 	.short	(.L_156 - .L_155)
.L_155:
        /*0004*/ 	.word	0x00000082


	//----- nvinfo : EIATTR_KPARAM_INFO
	.align		4
.L_156:
        /*0008*/ 	.byte	0x04, 0x17
        /*000a*/ 	.short	(.L_158 - .L_157)
.L_157:
        /*000c*/ 	.word	0x00000000
        /*0010*/ 	.short	0x000c
        /*0012*/ 	.short	0x003c
        /*0014*/ 	.byte	0x00, 0xf0, 0x11, 0x00


	//----- nvinfo : EIATTR_KPARAM_INFO
	.align		4
.L_158:
        /*0018*/ 	.byte	0x04, 0x17
        /*001a*/ 	.short	(.L_160 - .L_159)
.L_159:
        /*001c*/ 	.word	0x00000000
        /*0020*/ 	.short	0x000b
        /*0022*/ 	.short	0x0038
        /*0024*/ 	.byte	0x00, 0xf0, 0x11, 0x00


	//----- nvinfo : EIATTR_KPARAM_INFO
	.align		4
.L_160:
        /*0028*/ 	.byte	0x04, 0x17
        /*002a*/ 	.short	(.L_162 - .L_161)
.L_161:
        /*002c*/ 	.word	0x00000000
        /*0030*/ 	.short	0x000a
        /*0032*/ 	.short	0x0034
        /*0034*/ 	.byte	0x00, 0xf0, 0x11, 0x00


	//----- nvinfo : EIATTR_KPARAM_INFO
	.align		4
.L_162:
        /*0038*/ 	.byte	0x04, 0x17
        /*003a*/ 	.short	(.L_164 - .L_163)
.L_163:
        /*003c*/ 	.word	0x00000000
        /*0040*/ 	.short	0x0009
        /*0042*/ 	.short	0x0030
        /*0044*/ 	.byte	0x00, 0xf0, 0x11, 0x00


	//----- nvinfo : EIATTR_KPARAM_INFO
	.align		4
.L_164:
        /*0048*/ 	.byte	0x04, 0x17
        /*004a*/ 	.short	(.L_166 - .L_165)
.L_165:
        /*004c*/ 	.word	0x00000000
        /*0050*/ 	.short	0x0008
        /*0052*/ 	.short	0x002c
        /*0054*/ 	.byte	0x00, 0xf0, 0x11, 0x00


	//----- nvinfo : EIATTR_KPARAM_INFO
	.align		4
.L_166:
        /*0058*/ 	.byte	0x04, 0x17
        /*005a*/ 	.short	(.L_168 - .L_167)
.L_167:
        /*005c*/ 	.word	0x00000000
        /*0060*/ 	.short	0x0007
        /*0062*/ 	.short	0x0028
        /*0064*/ 	.byte	0x00, 0xf0, 0x11, 0x00


	//----- nvinfo : EIATTR_KPARAM_INFO
	.align		4
.L_168:
        /*0068*/ 	.byte	0x04, 0x17
        /*006a*/ 	.short	(.L_170 - .L_169)
.L_169:
        /*006c*/ 	.word	0x00000000
        /*0070*/ 	.short	0x0006
        /*0072*/ 	.short	0x0024
        /*0074*/ 	.byte	0x00, 0xf0, 0x11, 0x00


	//----- nvinfo : EIATTR_KPARAM_INFO
	.align		4
.L_170:
        /*0078*/ 	.byte	0x04, 0x17
        /*007a*/ 	.short	(.L_172 - .L_171)
.L_171:
        /*007c*/ 	.word	0x00000000
        /*0080*/ 	.short	0x0005
        /*0082*/ 	.short	0x0020
        /*0084*/ 	.byte	0x00, 0xf0, 0x11, 0x00


	//----- nvinfo : EIATTR_KPARAM_INFO
	.align		4
.L_172:
        /*0088*/ 	.byte	0x04, 0x17
        /*008a*/ 	.short	(.L_174 - .L_173)
.L_173:
        /*008c*/ 	.word	0x00000000
        /*0090*/ 	.short	0x0004
        /*0092*/ 	.short	0x001c
        /*0094*/ 	.byte	0x00, 0xf0, 0x11, 0x00


	//----- nvinfo : EIATTR_KPARAM_INFO
	.align		4
.L_174:
        /*0098*/ 	.byte	0x04, 0x17
        /*009a*/ 	.short	(.L_176 - .L_175)
.L_175:
        /*009c*/ 	.word	0x00000000
        /*00a0*/ 	.short	0x0003
        /*00a2*/ 	.short	0x0018
        /*00a4*/ 	.byte	0x00, 0xf0, 0x11, 0x00


	//----- nvinfo : EIATTR_KPARAM_INFO
	.align		4
.L_176:
        /*00a8*/ 	.byte	0x04, 0x17
        /*00aa*/ 	.short	(.L_178 - .L_177)
.L_177:
        /*00ac*/ 	.word	0x00000000
        /*00b0*/ 	.short	0x0002
        /*00b2*/ 	.short	0x0010
        /*00b4*/ 	.byte	0x00, 0xf5, 0x21, 0x00


	//----- nvinfo : EIATTR_KPARAM_INFO
	.align		4
.L_178:
        /*00b8*/ 	.byte	0x04, 0x17
        /*00ba*/ 	.short	(.L_180 - .L_179)
.L_179:
        /*00bc*/ 	.word	0x00000000
        /*00c0*/ 	.short	0x0001
        /*00c2*/ 	.short	0x0008
        /*00c4*/ 	.byte	0x00, 0xf5, 0x21, 0x00


	//----- nvinfo : EIATTR_KPARAM_INFO
	.align		4
.L_180:
        /*00c8*/ 	.byte	0x04, 0x17
        /*00ca*/ 	.short	(.L_182 - .L_181)
.L_181:
        /*00cc*/ 	.word	0x00000000
        /*00d0*/ 	.short	0x0000
        /*00d2*/ 	.short	0x0000
        /*00d4*/ 	.byte	0x00, 0xf5, 0x21, 0x00


	//----- nvinfo : EIATTR_SPARSE_MMA_MASK
	.align		4
.L_182:
        /*00d8*/ 	.byte	0x03, 0x50
        /*00da*/ 	.short	0x0000


	//----- nvinfo : EIATTR_MAXREG_COUNT
	.align		4
        /*00dc*/ 	.byte	0x03, 0x1b
        /*00de*/ 	.short	0x00ff


	//----- nvinfo : EIATTR_MERCURY_ISA_VERSION
	.align		4
        /*00e0*/ 	.byte	0x03, 0x5f
        /*00e2*/ 	.short	0x0101


	//----- nvinfo : EIATTR_VRC_CTA_INIT_COUNT
	.align		4
        /*00e4*/ 	.byte	0x02, 0x4a
	.zero		1
	.zero		1


	//----- nvinfo : EIATTR_EXIT_INSTR_OFFSETS
	.align		4
        /*00e8*/ 	.byte	0x04, 0x1c
        /*00ea*/ 	.short	(.L_184 - .L_183)


	//   ....[0]....
.L_183:
        /*00ec*/ 	.word	0x000000b0


	//   ....[1]....
        /*00f0*/ 	.word	0x000004c0


	//----- nvinfo : EIATTR_CBANK_PARAM_SIZE
	.align		4
.L_184:
        /*00f4*/ 	.byte	0x03, 0x19
        /*00f6*/ 	.short	0x0040


	//----- nvinfo : EIATTR_PARAM_CBANK
	.align		4
        /*00f8*/ 	.byte	0x04, 0x0a
        /*00fa*/ 	.short	(.L_186 - .L_185)
	.align		4
.L_185:
        /*00fc*/ 	.word	index@(.nv.constant0._Z27lstm_elementwise_ops_kernelPKfPfS1_iiiiiiiiii)
        /*0100*/ 	.short	0x0380
        /*0102*/ 	.short	0x0040


	//----- nvinfo : EIATTR_SW_WAR
	.align		4
.L_186:
        /*0104*/ 	.byte	0x04, 0x36
        /*0106*/ 	.short	(.L_188 - .L_187)
.L_187:
        /*0108*/ 	.word	0x00000008
.L_188:


//--------------------- .nv.info._Z23lstm_single_step_kernelPfPKfS1_S1_S1_iiiiiiii --------------------------
	.section	.nv.info._Z23lstm_single_step_kernelPfPKfS1_S1_S1_iiiiiiii,"",@"SHT_CUDA_INFO"
	.sectionflags	@""
	.align	4


	//----- nvinfo : EIATTR_CUDA_API_VERSION
	.align		4
        /*0000*/ 	.byte	0x04, 0x37
        /*0002*/ 	.short	(.L_190 - .L_189)
.L_189:
        /*0004*/ 	.word	0x00000082


	//----- nvinfo : EIATTR_KPARAM_INFO
	.align		4
.L_190:
        /*0008*/ 	.byte	0x04, 0x17
        /*000a*/ 	.short	(.L_192 - .L_191)
.L_191:
        /*000c*/ 	.word	0x00000000
        /*0010*/ 	.short	0x000c
        /*0012*/ 	.short	0x0044
        /*0014*/ 	.byte	0x00, 0xf0, 0x11, 0x00


	//----- nvinfo : EIATTR_KPARAM_INFO
	.align		4
.L_192:
        /*0018*/ 	.byte	0x04, 0x17
        /*001a*/ 	.short	(.L_194 - .L_193)
.L_193:
        /*001c*/ 	.word	0x00000000
        /*0020*/ 	.short	0x000b
        /*0022*/ 	.short	0x0040
        /*0024*/ 	.byte	0x00, 0xf0, 0x11, 0x00


	//----- nvinfo : EIATTR_KPARAM_INFO
	.align		4
.L_194:
        /*0028*/ 	.byte	0x04, 0x17
        /*002a*/ 	.short	(.L_196 - .L_195)
.L_195:
        /*002c*/ 	.word	0x00000000
        /*0030*/ 	.short	0x000a
        /*0032*/ 	.short	0x003c
        /*0034*/ 	.byte	0x00, 0xf0, 0x11, 0x00


	//----- nvinfo : EIATTR_KPARAM_INFO
	.align		4
.L_196:
        /*0038*/ 	.byte	0x04, 0x17
        /*003a*/ 	.short	(.L_198 - .L_197)
.L_197:
        /*003c*/ 	.word	0x00000000
        /*0040*/ 	.short	0x0009
        /*0042*/ 	.short	0x0038
        /*0044*/ 	.byte	0x00, 0xf0, 0x11, 0x00


	//----- nvinfo : EIATTR_KPARAM_INFO
	.align		4
.L_198:
        /*0048*/ 	.byte	0x04, 0x17
        /*004a*/ 	.short	(.L_200 - .L_199)
.L_199:
        /*004c*/ 	.word	0x00000000
        /*0050*/ 	.short	0x0008
        /*0052*/ 	.short	0x0034
        /*0054*/ 	.byte	0x00, 0xf0, 0x11, 0x00


	//----- nvinfo : EIATTR_KPARAM_INFO
	.align		4
.L_200:
        /*0058*/ 	.byte	0x04, 0x17
        /*005a*/ 	.short	(.L_202 - .L_201)
.L_201:
        /*005c*/ 	.word	0x00000000
        /*0060*/ 	.short	0x0007
        /*0062*/ 	.short	0x0030
        /*0064*/ 	.byte	0x00, 0xf0, 0x11, 0x00


	//----- nvinfo : EIATTR_KPARAM_INFO
	.align		4
.L_202:
        /*0068*/ 	.byte	0x04, 0x17
        /*006a*/ 	.short	(.L_204 - .L_203)
.L_203:
        /*006c*/ 	.word	0x00000000
        /*0070*/ 	.short	0x0006
        /*0072*/ 	.short	0x002c
        /*0074*/ 	.byte	0x00, 0xf0, 0x11, 0x00


	//----- nvinfo : EIATTR_KPARAM_INFO
	.align		4
.L_204:
        /*0078*/ 	.byte	0x04, 0x17
        /*007a*/ 	.short	(.L_206 - .L_205)
.L_205:
        /*007c*/ 	.word	0x00000000
        /*0080*/ 	.short	0x0005
        /*0082*/ 	.short	0x0028
        /*0084*/ 	.byte	0x00, 0xf0, 0x11, 0x00


	//----- nvinfo : EIATTR_KPARAM_INFO
	.align		4
.L_206:
        /*0088*/ 	.byte	0x04, 0x17
        /*008a*/ 	.short	(.L_208 - .L_207)
.L_207:
        /*008c*/ 	.word	0x00000000
        /*0090*/ 	.short	0x0004
        /*0092*/ 	.short	0x0020
        /*0094*/ 	.byte	0x00, 0xf5, 0x21, 0x00


	//----- nvinfo : EIATTR_KPARAM_INFO
	.align		4
.L_208:
        /*0098*/ 	.byte	0x04, 0x17
        /*009a*/ 	.short	(.L_210 - .L_209)
.L_209:
        /*009c*/ 	.word	0x00000000
        /*00a0*/ 	.short	0x0003
        /*00a2*/ 	.short	0x0018
        /*00a4*/ 	.byte	0x00, 0xf5, 0x21, 0x00


	//----- nvinfo : EIATTR_KPARAM_INFO
	.align		4
.L_210:
        /*00a8*/ 	.byte	0x04, 0x17
        /*00aa*/ 	.short	(.L_212 - .L_211)
.L_211:
        /*00ac*/ 	.word	0x00000000
        /*00b0*/ 	.short	0x0002
        /*00b2*/ 	.short	0x0010
        /*00b4*/ 	.byte	0x00, 0xf5, 0x21, 0x00


	//----- nvinfo : EIATTR_KPARAM_INFO
	.align		4
.L_212:
        /*00b8*/ 	.byte	0x04, 0x17
        /*00ba*/ 	.short	(.L_214 - .L_213)
.L_213:
        /*00bc*/ 	.word	0x00000000
        /*00c0*/ 	.short	0x0001
        /*00c2*/ 	.short	0x0008
        /*00c4*/ 	.byte	0x00, 0xf5, 0x21, 0x00


	//----- nvinfo : EIATTR_KPARAM_INFO
	.align		4
.L_214:
        /*00c8*/ 	.byte	0x04, 0x17
        /*00ca*/ 	.short	(.L_216 - .L_215)
.L_215:
        /*00cc*/ 	.word	0x00000000
        /*00d0*/ 	.short	0x0000
        /*00d2*/ 	.short	0x0000
        /*00d4*/ 	.byte	0x00, 0xf5, 0x21, 0x00


	//----- nvinfo : EIATTR_SPARSE_MMA_MASK
	.align		4
.L_216:
        /*00d8*/ 	.byte	0x03, 0x50
        /*00da*/ 	.short	0x0000


	//----- nvinfo : EIATTR_MAXREG_COUNT
	.align		4
        /*00dc*/ 	.byte	0x03, 0x1b
        /*00de*/ 	.short	0x00ff


	//----- nvinfo : EIATTR_NUM_BARRIERS
	.align		4
        /*00e0*/ 	.byte	0x02, 0x4c
        /*00e2*/ 	.byte	0x01
	.zero		1


	//----- nvinfo : EIATTR_MERCURY_ISA_VERSION
	.align		4
        /*00e4*/ 	.byte	0x03, 0x5f
        /*00e6*/ 	.short	0x0101


	//----- nvinfo : EIATTR_VRC_CTA_INIT_COUNT
	.align		4
        /*00e8*/ 	.byte	0x02, 0x4a
	.zero		1
	.zero		1


	//----- nvinfo : EIATTR_EXIT_INSTR_OFFSETS
	.align		4
        /*00ec*/ 	.byte	0x04, 0x1c
        /*00ee*/ 	.short	(.L_218 - .L_217)


	//   ....[0]....
.L_217:
        /*00f0*/ 	.word	0x00000d30


	//   ....[1]....
        /*00f4*/ 	.word	0x00001660


	//----- nvinfo : EIATTR_CRS_STACK_SIZE
	.align		4
.L_218:
        /*00f8*/ 	.byte	0x04, 0x1e
        /*00fa*/ 	.short	(.L_220 - .L_219)
.L_219:
        /*00fc*/ 	.word	0x00000000


	//----- nvinfo : EIATTR_CBANK_PARAM_SIZE
	.align		4
.L_220:
        /*0100*/ 	.byte	0x03, 0x19
        /*0102*/ 	.short	0x0048


	//----- nvinfo : EIATTR_PARAM_CBANK
	.align		4
        /*0104*/ 	.byte	0x04, 0x0a
        /*0106*/ 	.short	(.L_222 - .L_221)
	.align		4
.L_221:
        /*0108*/ 	.word	index@(.nv.constant0._Z23lstm_single_step_kernelPfPKfS1_S1_S1_iiiiiiii)
        /*010c*/ 	.short	0x0380
        /*010e*/ 	.short	0x0048


	//----- nvinfo : EIATTR_SW_WAR
	.align		4
.L_222:
        /*0110*/ 	.byte	0x04, 0x36
        /*0112*/ 	.short	(.L_224 - .L_223)
.L_223:
        /*0114*/ 	.word	0x00000008
.L_224:


//--------------------- .nv.callgraph             --------------------------
	.section	.nv.callgraph,"",@"SHT_CUDA_CALLGRAPH"
	.align	4
	.sectionentsize	8
	.align		4
        /*0000*/ 	.word	0x00000000
	.align		4
        /*0004*/ 	.word	0xffffffff
	.align		4
        /*0008*/ 	.word	0x00000000
	.align		4
        /*000c*/ 	.word	0xfffffffe
	.align		4
        /*0010*/ 	.word	0x00000000
	.align		4
        /*0014*/ 	.word	0xfffffffd
	.align		4
        /*0018*/ 	.word	0x00000000
	.align		4
        /*001c*/ 	.word	0xfffffffc


//--------------------- .nv.constant4             --------------------------
	.section	.nv.constant4,"a",@progbits
	.align	8
	.align		8
.nv.constant4:
        /*0000*/ 	.dword	precalc_xorwow_matrix
	.align		8
        /*0008*/ 	.dword	precalc_xorwow_offset_matrix
	.align		8
        /*0010*/ 	.dword	mrg32k3aM1
	.align		8
        /*0018*/ 	.dword	mrg32k3aM2
	.align		8
        /*0020*/ 	.dword	mrg32k3aM1SubSeq
	.align		8
        /*0028*/ 	.dword	mrg32k3aM2SubSeq
	.align		8
        /*0030*/ 	.dword	mrg32k3aM1Seq
	.align		8
        /*0038*/ 	.dword	mrg32k3aM2Seq


//--------------------- .nv.constant3             --------------------------
	.section	.nv.constant3,"a",@progbits
	.align	8
.nv.constant3:
	.type		__cr_lgamma_table,@object
	.size		__cr_lgamma_table,(.L_8 - __cr_lgamma_table)
__cr_lgamma_table:
        /*0000*/ 	.byte	0x00, 0x00, 0x00, 0x00, 0x00, 0x00, 0x00, 0x00, 0x00, 0x00, 0x00, 0x00, 0x00, 0x00, 0x00, 0x00
        /*0010*/ 	.byte	0xef, 0x39, 0xfa, 0xfe, 0x42, 0x2e, 0xe6, 0x3f, 0x02, 0x20, 0x2a, 0xfa, 0x0b, 0xab, 0xfc, 0x3f
        /*0020*/ 	.byte	0xf9, 0x2c, 0x92, 0x7c, 0xa7, 0x6c, 0x09, 0x40, 0xc9, 0x79, 0x44, 0x3c, 0x64, 0x26, 0x13, 0x40
        /*0030*/ 	.byte	0xca, 0x01, 0xcf, 0x3a, 0x27, 0x51, 0x1a, 0x40, 0x30, 0xcc, 0x2d, 0xf3, 0xe1, 0x0c, 0x21, 0x40
        /*0040*/ 	.byte	0x0d, 0xb7, 0xfc, 0x82, 0x8e, 0x35, 0x25, 0x40
.L_8:


//--------------------- .text._Z36lstm_elementwise_ops_backward_kernelPKfS0_PfS1_S1_S1_S0_iiiiiiiiiii --------------------------
	.section	.text._Z36lstm_elementwise_ops_backward_kernelPKfS0_PfS1_S1_S1_S0_iiiiiiiiiii,"ax",@progbits
	.align	128
        .global         _Z36lstm_elementwise_ops_backward_kernelPKfS0_PfS1_S1_S1_S0_iiiiiiiiiii
        .type           _Z36lstm_elementwise_ops_backward_kernelPKfS0_PfS1_S1_S1_S0_iiiiiiiiiii,@function
        .size           _Z36lstm_elementwise_ops_backward_kernelPKfS0_PfS1_S1_S1_S0_iiiiiiiiiii,(.L_x_86 - _Z36lstm_elementwise_ops_backward_kernelPKfS0_PfS1_S1_S1_S0_iiiiiiiiiii)
        .other          _Z36lstm_elementwise_ops_backward_kernelPKfS0_PfS1_S1_S1_S0_iiiiiiiiiii,@"STO_CUDA_ENTRY STV_DEFAULT"
_Z36lstm_elementwise_ops_backward_kernelPKfS0_PfS1_S1_S1_S0_iiiiiiiiiii:
.text._Z36lstm_elementwise_ops_backward_kernelPKfS0_PfS1_S1_S1_S0_iiiiiiiiiii:
[----:B------:R-:W-:Y:S01]  /*0000*/  LDC R1, c[0x0][0x37c] ;  /* 0x0000df00ff017b82 */ /* 0x000fe20000000800 */
[----:B------:R-:W0:Y:S07]  /*0010*/  S2R R7, SR_TID.X ;  /* 0x0000000000077919 */ /* 0x000e2e0000002100 */
[----:B------:R-:W0:Y:S01]  /*0020*/  S2UR UR4, SR_CTAID.X ;  /* 0x00000000000479c3 */ /* 0x000e220000002500 */
[----:B------:R-:W1:Y:S01]  /*0030*/  LDCU UR7, c[0x0][0x3d0] ;  /* 0x00007a00ff0777ac */ /* 0x000e620008000800 */
[----:B------:R-:W-:Y:S01]  /*0040*/  BSSY.RECONVERGENT B0, `(.L_x_0) ;  /* 0x0000065000007945 */ /* 0x000fe20003800200 */
[----:B------:R-:W2:Y:S01]  /*0050*/  S2R R6, SR_TID.Y ;  /* 0x0000000000067919 */ /* 0x000ea20000002200 */
[----:B------:R-:W3:Y:S04]  /*0060*/  LDCU UR6, c[0x0][0x3cc] ;  /* 0x00007980ff0677ac */ /* 0x000ee80008000800 */
[----:B------:R-:W0:Y:S01]  /*0070*/  LDC R4, c[0x0][0x3b8] ;  /* 0x0000ee00ff047b82 */ /* 0x000e220000000800 */
[----:B------:R-:W4:Y:S07]  /*0080*/  LDCU.64 UR12, c[0x0][0x358] ;  /* 0x00006b00ff0c77ac */ /* 0x000f2e0008000a00 */
[----:B------:R-:W2:Y:S08]  /*0090*/  S2UR UR5, SR_CTAID.Y ;  /* 0x00000000000579c3 */ /* 0x000eb00000002600 */
[----:B------:R-:W5:Y:S01]  /*00a0*/  LDC R9, c[0x0][0x3c4] ;  /* 0x0000f100ff097b82 */ /* 0x000f620000000800 */
[----:B0-----:R-:W-:Y:S01]  /*00b0*/  IMAD R5, R4, UR4, R7 ;  /* 0x0000000404057c24 */ /* 0x001fe2000f8e0207 */
[----:B------:R-:W-:-:S04]  /*00c0*/  I2FP.F32.S32 R3, R4 ;  /* 0x0000000400037245 */ /* 0x000fc80000201400 */
[----:B-1----:R-:W-:Y:S01]  /*00d0*/  ISETP.GE.AND P0, PT, R5, UR7, PT ;  /* 0x0000000705007c0c */ /* 0x002fe2000bf06270 */
[----:B------:R0:W1:Y:S01]  /*00e0*/  MUFU.RCP R16, R3 ;  /* 0x0000000300107308 */ /* 0x0000620000001000 */
[----:B--2---:R-:W-:-:S05]  /*00f0*/  IMAD R4, R4, UR5, R6 ;  /* 0x0000000504047c24 */ /* 0x004fca000f8e0206 */
[----:B---3--:R-:W-:Y:S01]  /*0100*/  ISETP.LT.AND P0, PT, R4, UR6, !P0 ;  /* 0x0000000604007c0c */ /* 0x008fe2000c701270 */
[----:B-----5:R-:W-:-:S12]  /*0110*/  IMAD R2, R9, UR6, R4 ;  /* 0x0000000609027c24 */ /* 0x020fd8000f8e0204 */
[----:B01--4-:R-:W-:Y:S05]  /*0120*/  @!P0 BRA `(.L_x_1) ;  /* 0x0000000400588947 */ /* 0x013fea0003800000 */
[----:B------:R-:W0:Y:S01]  /*0130*/  LDC.64 R12, c[0x0][0x388] ;  /* 0x0000e200ff0c7b82 */ /* 0x000e220000000a00 */
[----:B------:R-:W-:Y:S01]  /*0140*/  IMAD R9, R2, UR7, R5 ;  /* 0x0000000702097c24 */ /* 0x000fe2000f8e0205 */
[----:B------:R-:W1:Y:S01]  /*0150*/  LDCU UR4, c[0x0][0x3d4] ;  /* 0x00007a80ff0477ac */ /* 0x000e620008000800 */
[----:B------:R-:W2:Y:S05]  /*0160*/  LDCU UR5, c[0x0][0x3c0] ;  /* 0x00007800ff0577ac */ /* 0x000eaa0008000800 */
[----:B------:R-:W3:Y:S08]  /*0170*/  LDC.64 R18, c[0x0][0x380] ;  /* 0x0000e000ff127b82 */ /* 0x000ef00000000a00 */
[----:B------:R-:W4:Y:S01]  /*0180*/  LDC.64 R28, c[0x0][0x390] ;  /* 0x0000e400ff1c7b82 */ /* 0x000f220000000a00 */
[----:B0-----:R-:W-:-:S07]  /*0190*/  IMAD.WIDE R12, R9, 0x4, R12 ;  /* 0x00000004090c7825 */ /* 0x001fce00078e020c */
[----:B------:R-:W0:Y:S01]  /*01a0*/  LDC.64 R10, c[0x0][0x398] ;  /* 0x0000e600ff0a7b82 */ /* 0x000e220000000a00 */
[----:B------:R5:W5:Y:S01]  /*01b0*/  LDG.E R20, desc[UR12][R12.64] ;  /* 0x0000000c0c147981 */ /* 0x000b62000c1e1900 */
[--C-:B-1----:R-:W-:Y:S01]  /*01c0*/  IMAD R21, R2, UR4, R5.reuse ;  /* 0x0000000402157c24 */ /* 0x102fe2000f8e0205 */
[----:B--2---:R-:W-:Y:S01]  /*01d0*/  ISETP.NE.AND P3, PT, RZ, UR5, PT ;  /* 0x00000005ff007c0c */ /* 0x004fe2000bf65270 */
[----:B------:R-:W-:-:S04]  /*01e0*/  IMAD R15, R4, UR7, R5 ;  /* 0x00000007040f7c24 */ /* 0x000fc8000f8e0205 */
[----:B------:R-:W1:Y:S01]  /*01f0*/  LDC.64 R8, c[0x0][0x3d8] ;  /* 0x0000f600ff087b82 */ /* 0x000e620000000a00 */
[----:B---3--:R-:W-:-:S05]  /*0200*/  IMAD.WIDE R18, R21, 0x4, R18 ;  /* 0x0000000415127825 */ /* 0x008fca00078e0212 */
[----:B------:R-:W2:Y:S01]  /*0210*/  LDG.E R23, desc[UR12][R18.64] ;  /* 0x0000000c12177981 */ /* 0x000ea2000c1e1900 */
[C---:B----4-:R-:W-:Y:S01]  /*0220*/  IMAD.WIDE R28, R15.reuse, 0x4, R28 ;  /* 0x000000040f1c7825 */ /* 0x050fe200078e021c */
[----:B------:R-:W5:Y:S04]  /*0230*/  LDC R17, c[0x0][0x3e0] ;  /* 0x0000f800ff117b82 */ /* 0x000f680000000800 */
[----:B------:R3:W4:Y:S01]  /*0240*/  LDG.E R25, desc[UR12][R28.64] ;  /* 0x0000000c1c197981 */ /* 0x000722000c1e1900 */
[----:B0-----:R-:W-:-:S05]  /*0250*/  IMAD.WIDE R10, R15, 0x4, R10 ;  /* 0x000000040f0a7825 */ /* 0x001fca00078e020a */
[----:B------:R-:W2:Y:S01]  /*0260*/  @P3 LDG.E R24, desc[UR12][R10.64] ;  /* 0x0000000c0a183981 */ /* 0x000ea2000c1e1900 */
[----:B-1----:R-:W-:-:S05]  /*0270*/  IMAD.WIDE R30, R9, 0x4, R18 ;  /* 0x00000004091e7825 */ /* 0x002fca00078e0212 */
[----:B------:R0:W4:Y:S01]  /*0280*/  LDG.E R22, desc[UR12][R30.64] ;  /* 0x0000000c1e167981 */ /* 0x000122000c1e1900 */
[----:B------:R-:W-:-:S04]  /*0290*/  IMAD.WIDE R14, R8, 0x4, R18 ;  /* 0x00000004080e7825 */ /* 0x000fc800078e0212 */
[----:B-----5:R-:W-:Y:S02]  /*02a0*/  IMAD.WIDE R12, R17, 0x4, R18 ;  /* 0x00000004110c7825 */ /* 0x020fe400078e0212 */
[----:B------:R-:W5:Y:S04]  /*02b0*/  LDG.E R14, desc[UR12][R14.64] ;  /* 0x0000000c0e0e7981 */ /* 0x000f68000c1e1900 */
[----:B------:R1:W5:Y:S01]  /*02c0*/  LDG.E R26, desc[UR12][R12.64] ;  /* 0x0000000c0c1a7981 */ /* 0x000362000c1e1900 */
[----:B---3--:R-:W-:Y:S01]  /*02d0*/  MOV R28, 0x3c80f082 ;  /* 0x3c80f082001c7802 */ /* 0x008fe20000000f00 */
[----:B0-----:R-:W-:Y:S01]  /*02e0*/  HFMA2 R30, -RZ, RZ, 1.875, 0 ;  /* 0x3f800000ff1e7431 */ /* 0x001fe200000001ff */
[----:B-1----:R-:W0:Y:S02]  /*02f0*/  LDC.64 R12, c[0x0][0x3a0] ;  /* 0x0000e800ff0c7b82 */ /* 0x002e240000000a00 */
[----:B0-----:R-:W-:-:S04]  /*0300*/  IMAD.WIDE R12, R21, 0x4, R12 ;  /* 0x00000004150c7825 */ /* 0x001fc800078e020c */
[----:B------:R-:W-:-:S06]  /*0310*/  FMUL R0, |R20|, 2.8853900432586669922 ;  /* 0x4038aa3b14007820 */ /* 0x000fcc0000400200 */
[----:B------:R-:W0:Y:S01]  /*0320*/  MUFU.EX2 R0, R0 ;  /* 0x0000000000007308 */ /* 0x000e220000000800 */
[----:B------:R-:W-:Y:S01]  /*0330*/  FMUL R19, R20, R20 ;  /* 0x0000001414137220 */ /* 0x000fe20000400000 */
[----:B0-----:R-:W-:-:S06]  /*0340*/  FADD R27, R0, 1 ;  /* 0x3f800000001b7421 */ /* 0x001fcc0000000000 */
[----:B------:R-:W0:Y:S01]  /*0350*/  MUFU.RCP R27, R27 ;  /* 0x0000001b001b7308 */ /* 0x000e220000001000 */
[----:B------:R-:W-:Y:S01]  /*0360*/  FFMA R28, R19, R28, -0.052303962409496307373 ;  /* 0xbd563cae131c7423 */ /* 0x000fe2000000001c */
[----:B------:R-:W-:-:S03]  /*0370*/  FSETP.GE.AND P2, PT, |R20|, 0.60000002384185791016, PT ;  /* 0x3f19999a1400780b */ /* 0x000fc60003f46200 */
[----:B------:R-:W-:Y:S01]  /*0380*/  FFMA R28, R19, R28, 0.1331529766321182251 ;  /* 0x3e085941131c7423 */ /* 0x000fe2000000001c */
[----:B------:R-:W-:-:S03]  /*0390*/  FSETP.GE.AND P1, PT, |R20|, 9.010913848876953125, PT ;  /* 0x41102cb41400780b */ /* 0x000fc60003f26200 */
[----:B------:R-:W-:Y:S01]  /*03a0*/  FFMA R0, R19, R28, -0.33332768082618713379 ;  /* 0xbeaaa9ed13007423 */ /* 0x000fe2000000001c */
[----:B0-----:R-:W-:-:S03]  /*03b0*/  FFMA R18, R27, -2, R30 ;  /* 0xc00000001b127823 */ /* 0x001fc6000000001e */
[----:B------:R-:W-:Y:S02]  /*03c0*/  FFMA R19, R19, R0, RZ ;  /* 0x0000000013137223 */ /* 0x000fe400000000ff */
[----:B------:R-:W-:-:S04]  /*03d0*/  FSEL R15, R18, 1, !P1 ;  /* 0x3f800000120f7808 */ /* 0x000fc80004800000 */
[--C-:B------:R-:W-:Y:S01]  /*03e0*/  LOP3.LUT R18, R15, 0x80000000, R20.reuse, 0xb8, !PT ;  /* 0x800000000f127812 */ /* 0x100fe200078eb814 */
[----:B------:R-:W-:Y:S01]  /*03f0*/  @!P2 FFMA R18, R20, R19, R20 ;  /* 0x000000131412a223 */ /* 0x000fe20000000014 */
[----:B----4-:R-:W-:-:S03]  /*0400*/  FMUL R0, R25, R22 ;  /* 0x0000001619007220 */ /* 0x010fc60000400000 */
[----:B------:R-:W-:Y:S01]  /*0410*/  FFMA R15, -R18, R18, 1 ;  /* 0x3f800000120f7423 */ /* 0x000fe20000000112 */
[----:B------:R-:W-:-:S03]  /*0420*/  FADD R19, -R22, 1 ;  /* 0x3f80000016137421 */ /* 0x000fc60000000100 */
[----:B------:R-:W-:Y:S01]  /*0430*/  FMUL R15, R0, R15 ;  /* 0x0000000f000f7220 */ /* 0x000fe20000400000 */
[----:B--2---:R-:W-:Y:S01]  /*0440*/  FADD R0, -R23, 1 ;  /* 0x3f80000017007421 */ /* 0x004fe20000000100 */
[----:B-----5:R-:W-:Y:S01]  /*0450*/  FADD R27, -R14, 1 ;  /* 0x3f8000000e1b7421 */ /* 0x020fe20000000100 */
[----:B------:R-:W-:Y:S01]  /*0460*/  FMUL R22, R22, R19 ;  /* 0x0000001316167220 */ /* 0x000fe20000400000 */
[----:B------:R-:W-:Y:S01]  /*0470*/  @P3 FADD R15, R15, R24 ;  /* 0x000000180f0f3221 */ /* 0x000fe20000000000 */
[----:B------:R-:W-:Y:S01]  /*0480*/  FMUL R19, R23, R0 ;  /* 0x0000000017137220 */ /* 0x000fe20000400000 */
[----:B------:R-:W-:Y:S01]  /*0490*/  FFMA R0, -R26, R26, 1 ;  /* 0x3f8000001a007423 */ /* 0x000fe2000000011a */
[----:B------:R-:W-:Y:S01]  /*04a0*/  FMUL R27, R14, R27 ;  /* 0x0000001b0e1b7220 */ /* 0x000fe20000400000 */
[-C--:B------:R-:W-:Y:S01]  /*04b0*/  FMUL R26, R26, R15.reuse ;  /* 0x0000000f1a1a7220 */ /* 0x080fe20000400000 */
[-C--:B------:R-:W-:Y:S01]  /*04c0*/  FMUL R20, R20, R15.reuse ;  /* 0x0000000f14147220 */ /* 0x080fe20000400000 */
[----:B------:R-:W-:Y:S01]  /*04d0*/  FMUL R25, R25, R18 ;  /* 0x0000001219197220 */ /* 0x000fe20000400000 */
[-C--:B------:R-:W-:Y:S01]  /*04e0*/  FMUL R23, R23, R15.reuse ;  /* 0x0000000f17177220 */ /* 0x080fe20000400000 */
[----:B------:R-:W-:Y:S01]  /*04f0*/  FMUL R29, R14, R15 ;  /* 0x0000000f0e1d7220 */ /* 0x000fe20000400000 */
[----:B------:R-:W-:Y:S01]  /*0500*/  FMUL R31, R26, R19 ;  /* 0x000000131a1f7220 */ /* 0x000fe20000400000 */
[----:B------:R-:W-:Y:S01]  /*0510*/  FMUL R33, R20, R27 ;  /* 0x0000001b14217220 */ /* 0x000fe20000400000 */
[----:B------:R-:W-:-:S04]  /*0520*/  IMAD.WIDE R20, R8, 0x4, R12 ;  /* 0x0000000408147825 */ /* 0x000fc800078e020c */
[----:B------:R-:W-:Y:S01]  /*0530*/  FMUL R25, R25, R22 ;  /* 0x0000001619197220 */ /* 0x000fe20000400000 */
[----:B------:R-:W-:Y:S01]  /*0540*/  FMUL R35, R23, R0 ;  /* 0x0000000017237220 */ /* 0x000fe20000400000 */
[--C-:B------:R-:W-:Y:S01]  /*0550*/  IMAD.WIDE R18, R9, 0x4, R12.reuse ;  /* 0x0000000409127825 */ /* 0x100fe200078e020c */
[----:B------:R0:W-:Y:S01]  /*0560*/  STG.E desc[UR12][R10.64], R29 ;  /* 0x0000001d0a007986 */ /* 0x0001e2000c10190c */
[----:B------:R-:W1:Y:S02]  /*0570*/  LDC.64 R22, c[0x0][0x3a8] ;  /* 0x0000ea00ff167b82 */ /* 0x000e640000000a00 */
[----:B------:R-:W-:Y:S01]  /*0580*/  IMAD.WIDE R14, R17, 0x4, R12 ;  /* 0x00000004110e7825 */ /* 0x000fe200078e020c */
[----:B------:R-:W-:Y:S04]  /*0590*/  STG.E desc[UR12][R12.64], R31 ;  /* 0x0000001f0c007986 */ /* 0x000fe8000c10190c */
[----:B------:R-:W-:Y:S04]  /*05a0*/  STG.E desc[UR12][R20.64], R33 ;  /* 0x0000002114007986 */ /* 0x000fe8000c10190c */
[----:B------:R-:W-:Y:S04]  /*05b0*/  STG.E desc[UR12][R18.64], R25 ;  /* 0x0000001912007986 */ /* 0x000fe8000c10190c */
[----:B------:R2:W-:Y:S04]  /*05c0*/  STG.E desc[UR12][R14.64], R35 ;  /* 0x000000230e007986 */ /* 0x0005e8000c10190c */
[----:B------:R-:W3:Y:S01]  /*05d0*/  LDG.E R37, desc[UR12][R12.64] ;  /* 0x0000000c0c257981 */ /* 0x000ee2000c1e1900 */
[----:B-1----:R-:W-:-:S05]  /*05e0*/  IMAD.WIDE R22, R5, 0x4, R22 ;  /* 0x0000000405167825 */ /* 0x002fca00078e0216 */
[----:B---3--:R1:W-:Y:S04]  /*05f0*/  REDG.E.ADD.F32.FTZ.RN.STRONG.GPU desc[UR12][R22.64], R37 ;  /* 0x00000025160079a6 */ /* 0x0083e8000c12f30c */
[----:B------:R-:W3:Y:S01]  /*0600*/  LDG.E R0, desc[UR12][R20.64] ;  /* 0x0000000c14007981 */ /* 0x000ee2000c1e1900 */
[----:B------:R-:W-:-:S05]  /*0610*/  IMAD.WIDE R26, R8, 0x4, R22 ;  /* 0x00000004081a7825 */ /* 0x000fca00078e0216 */
[----:B---3--:R1:W-:Y:S04]  /*0620*/  REDG.E.ADD.F32.FTZ.RN.STRONG.GPU desc[UR12][R26.64], R0 ;  /* 0x000000001a0079a6 */ /* 0x0083e8000c12f30c */
[----:B0-----:R-:W3:Y:S01]  /*0630*/  LDG.E R29, desc[UR12][R18.64] ;  /* 0x0000000c121d7981 */ /* 0x001ee2000c1e1900 */
[----:B------:R-:W-:-:S05]  /*0640*/  IMAD.WIDE R8, R9, 0x4, R22 ;  /* 0x0000000409087825 */ /* 0x000fca00078e0216 */
[----:B---3--:R1:W-:Y:S04]  /*0650*/  REDG.E.ADD.F32.FTZ.RN.STRONG.GPU desc[UR12][R8.64], R29 ;  /* 0x0000001d080079a6 */ /* 0x0083e8000c12f30c */
[----:B--2---:R-:W2:Y:S01]  /*0660*/  LDG.E R15, desc[UR12][R14.64] ;  /* 0x0000000c0e0f7981 */ /* 0x004ea2000c1e1900 */
[----:B------:R-:W-:-:S05]  /*0670*/  IMAD.WIDE R10, R17, 0x4, R22 ;  /* 0x00000004110a7825 */ /* 0x000fca00078e0216 */
[----:B--2---:R1:W-:Y:S02]  /*0680*/  REDG.E.ADD.F32.FTZ.RN.STRONG.GPU desc[UR12][R10.64], R15 ;  /* 0x0000000f0a0079a6 */ /* 0x0043e4000c12f30c */
.L_x_1:
[----:B------:R-:W-:Y:S05]  /*0690*/  BSYNC.RECONVERGENT B0 ;  /* 0x0000000000007941 */ /* 0x000fea0003800200 */
.L_x_0:
[----:B------:R-:W0:Y:S01]  /*06a0*/  LDCU UR4, c[0x0][0x3d4] ;  /* 0x00007a80ff0477ac */ /* 0x000e220008000800 */
[----:B-1----:R-:W-:-:S04]  /*06b0*/  FFMA R9, -R3, R16, 1 ;  /* 0x3f80000003097423 */ /* 0x002fc80000000110 */
[----:B------:R-:W-:Y:S01]  /*06c0*/  FFMA R9, R16, R9, R16 ;  /* 0x0000000910097223 */ /* 0x000fe20000000010 */
[----:B0-----:R-:W-:Y:S01]  /*06d0*/  I2FP.F32.S32 R0, UR4 ;  /* 0x0000000400007c45 */ /* 0x001fe20008201400 */
[----:B------:R-:W-:Y:S04]  /*06e0*/  BAR.SYNC.DEFER_BLOCKING 0x0 ;  /* 0x0000000000007b1d */ /* 0x000fe80000010000 */
[----:B------:R-:W-:Y:S02]  /*06f0*/  FFMA R8, R0, R9, RZ ;  /* 0x0000000900087223 */ /* 0x000fe400000000ff */
[----:B------:R-:W0:Y:S02]  /*0700*/  FCHK P1, R0, R3 ;  /* 0x0000000300007302 */ /* 0x000e240000020000 */
[----:B------:R-:W-:-:S04]  /*0710*/  FFMA R10, -R3, R8, R0 ;  /* 0x00000008030a7223 */ /* 0x000fc80000000100 */
[----:B------:R-:W-:Y:S01]  /*0720*/  FFMA R8, R9, R10, R8 ;  /* 0x0000000a09087223 */ /* 0x000fe20000000008 */
[----:B0-----:R-:W-:Y:S06]  /*0730*/  @!P1 BRA `(.L_x_2) ;  /* 0x00000000000c9947 */ /* 0x001fec0003800000 */
[----:B------:R-:W-:-:S07]  /*0740*/  MOV R8, 0x760 ;  /* 0x0000076000087802 */ /* 0x000fce0000000f00 */
[----:B------:R-:W-:Y:S05]  /*0750*/  CALL.REL.NOINC `($__internal_0_$__cuda_sm3x_div_rn_noftz_f32_slowpath) ;  /* 0x0000000800e87944 */ /* 0x000fea0003c00000 */
[----:B------:R-:W-:-:S07]  /*0760*/  MOV R8, R11 ;  /* 0x0000000b00087202 */ /* 0x000fce0000000f00 */
.L_x_2:
[----:B------:R-:W0:Y:S01]  /*0770*/  FRND.CEIL R0, R8 ;  /* 0x0000000800007307 */ /* 0x000e220000209000 */
[----:B------:R-:W-:Y:S01]  /*0780*/  HFMA2 R28, -RZ, RZ, 0, 0 ;  /* 0x00000000ff1c7431 */ /* 0x000fe200000001ff */
[----:B0-----:R-:W-:-:S13]  /*0790*/  FSETP.GT.AND P1, PT, R0, RZ, PT ;  /* 0x000000ff0000720b */ /* 0x001fda0003f24000 */
[----:B------:R-:W-:Y:S05]  /*07a0*/  @!P1 BRA `(.L_x_3) ;  /* 0x0000000800b89947 */ /* 0x000fea0003800000 */
[----:B------:R-:W0:Y:S01]  /*07b0*/  S2UR UR5, SR_CgaCtaId ;  /* 0x00000000000579c3 */ /* 0x000e220000008800 */
[----:B------:R-:W1:Y:S01]  /*07c0*/  LDCU.64 UR6, c[0x0][0x3b8] ;  /* 0x00007700ff0677ac */ /* 0x000e620008000a00 */
[C---:B------:R-:W-:Y:S02]  /*07d0*/  SHF.L.U32 R12, R6.reuse, 0x2, RZ ;  /* 0x00000002060c7819 */ /* 0x040fe400000006ff */
[----:B------:R-:W-:Y:S01]  /*07e0*/  MOV R28, RZ ;  /* 0x000000ff001c7202 */ /* 0x000fe20000000f00 */
[----:B------:R-:W-:Y:S01]  /*07f0*/  UMOV UR4, 0x400 ;  /* 0x0000040000047882 */ /* 0x000fe20000000000 */
[C---:B-1----:R-:W-:Y:S01]  /*0800*/  VIADD R3, R7.reuse, UR7 ;  /* 0x0000000707037c36 */ /* 0x042fe20008000000 */
[----:B------:R-:W-:Y:S01]  /*0810*/  MOV R15, UR6 ;  /* 0x00000006000f7c02 */ /* 0x000fe20008000f00 */
[----:B------:R-:W-:Y:S01]  /*0820*/  IMAD R8, R6, UR6, R7 ;  /* 0x0000000606087c24 */ /* 0x000fe2000f8e0207 */
[----:B------:R-:W-:Y:S01]  /*0830*/  MOV R23, UR6 ;  /* 0x0000000600177c02 */ /* 0x000fe20008000f00 */
[----:B------:R-:W-:Y:S01]  /*0840*/  IMAD.U32 R25, RZ, RZ, UR6 ;  /* 0x00000006ff197e24 */ /* 0x000fe2000f8e00ff */
[----:B------:R-:W-:Y:S01]  /*0850*/  MOV R29, UR6 ;  /* 0x00000006001d7c02 */ /* 0x000fe20008000f00 */
[----:B0-----:R-:W-:Y:S01]  /*0860*/  ULEA UR4, UR5, UR4, 0x18 ;  /* 0x0000000405047291 */ /* 0x001fe2000f8ec0ff */
[----:B------:R-:W-:Y:S01]  /*0870*/  MOV R27, UR6 ;  /* 0x00000006001b7c02 */ /* 0x000fe20008000f00 */
[----:B------:R-:W-:Y:S01]  /*0880*/  IMAD.U32 R17, RZ, RZ, UR6 ;  /* 0x00000006ff117e24 */ /* 0x000fe2000f8e00ff */
[----:B------:R-:W-:Y:S01]  /*0890*/  MOV R19, UR6 ;  /* 0x0000000600137c02 */ /* 0x000fe20008000f00 */
[----:B------:R-:W-:Y:S01]  /*08a0*/  IMAD.U32 R33, RZ, RZ, UR6 ;  /* 0x00000006ff217e24 */ /* 0x000fe2000f8e00ff */
[----:B------:R-:W-:Y:S01]  /*08b0*/  MOV R31, UR6 ;  /* 0x00000006001f7c02 */ /* 0x000fe20008000f00 */
[----:B------:R-:W-:Y:S01]  /*08c0*/  IMAD R13, R7, UR6, R6 ;  /* 0x00000006070d7c24 */ /* 0x000fe2000f8e0206 */
[----:B------:R-:W-:Y:S01]  /*08d0*/  SHF.L.U32 R18, R3, 0x2, RZ ;  /* 0x0000000203127819 */ /* 0x000fe200000006ff */
[----:B------:R-:W-:-:S02]  /*08e0*/  ULOP3.LUT UR10, UR6, 0x7ffffff8, URZ, 0xc0, !UPT ;  /* 0x7ffffff8060a7892 */ /* 0x000fc4000f8ec0ff */
[----:B------:R-:W-:Y:S01]  /*08f0*/  MOV R9, UR6 ;  /* 0x0000000600097c02 */ /* 0x000fe20008000f00 */
[--C-:B------:R-:W-:Y:S01]  /*0900*/  IMAD R14, R15, 0x8, R12.reuse ;  /* 0x000000080f0e7824 */ /* 0x100fe200078e020c */
[----:B------:R-:W-:Y:S01]  /*0910*/  MOV R11, UR6 ;  /* 0x00000006000b7c02 */ /* 0x000fe20008000f00 */
[--C-:B------:R-:W-:Y:S01]  /*0920*/  IMAD R15, R17, 0xc, R12.reuse ;  /* 0x0000000c110f7824 */ /* 0x100fe200078e020c */
[----:B------:R-:W-:Y:S01]  /*0930*/  MOV R21, UR6 ;  /* 0x0000000600157c02 */ /* 0x000fe20008000f00 */
[----:B------:R-:W-:Y:S01]  /*0940*/  IMAD R20, R33, 0x1c, R12 ;  /* 0x0000001c21147824 */ /* 0x000fe200078e020c */
[----:B------:R-:W-:Y:S01]  /*0950*/  IADD3 R8, PT, PT, R8, UR7, RZ ;  /* 0x0000000708087c10 */ /* 0x000fe2000fffe0ff */
[----:B------:R-:W-:Y:S01]  /*0960*/  IMAD R23, R23, 0xc, R18 ;  /* 0x0000000c17177824 */ /* 0x000fe200078e0212 */
[----:B------:R-:W-:Y:S01]  /*0970*/  LEA R16, R19, R12, 0x4 ;  /* 0x0000000c13107211 */ /* 0x000fe200078e20ff */
[----:B------:R-:W-:Y:S01]  /*0980*/  IMAD R19, R31, 0x18, R12 ;  /* 0x000000181f137824 */ /* 0x000fe200078e020c */
[-C--:B------:R-:W-:Y:S01]  /*0990*/  LEA R22, R9, R18.reuse, 0x3 ;  /* 0x0000001209167211 */ /* 0x080fe200078e18ff */
[--C-:B------:R-:W-:Y:S01]  /*09a0*/  IMAD R25, R25, 0x14, R18.reuse ;  /* 0x0000001419197824 */ /* 0x100fe200078e0212 */
[----:B------:R-:W-:Y:S01]  /*09b0*/  LEA R24, R11, R18, 0x4 ;  /* 0x000000120b187211 */ /* 0x000fe200078e20ff */
[--C-:B------:R-:W-:Y:S01]  /*09c0*/  IMAD R26, R29, 0x18, R18.reuse ;  /* 0x000000181d1a7824 */ /* 0x100fe200078e0212 */
[----:B------:R-:W-:Y:S01]  /*09d0*/  LEA R13, R13, UR4, 0x2 ;  /* 0x000000040d0d7c11 */ /* 0x000fe2000f8e10ff */
[----:B------:R-:W-:Y:S01]  /*09e0*/  IMAD R27, R27, 0x1c, R18 ;  /* 0x0000001c1b1b7824 */ /* 0x000fe200078e0212 */
[----:B------:R-:W-:Y:S01]  /*09f0*/  ULOP3.LUT UR8, UR6, 0x7, URZ, 0xc0, !UPT ;  /* 0x0000000706087892 */ /* 0x000fe2000f8ec0ff */
[----:B------:R-:W-:Y:S01]  /*0a00*/  IMAD R17, R21, 0x14, R12 ;  /* 0x0000001415117824 */ /* 0x000fe200078e020c */
[----:B------:R-:W-:Y:S01]  /*0a10*/  LEA R21, R8, UR4, 0x2 ;  /* 0x0000000408157c11 */ /* 0x000fe2000f8e10ff */
[----:B------:R-:W-:-:S02]  /*0a20*/  ULOP3.LUT UR9, UR6, 0x3, URZ, 0xc0, !UPT ;  /* 0x0000000306097892 */ /* 0x000fc4000f8ec0ff */
[----:B------:R-:W-:Y:S01]  /*0a30*/  UIADD3 UR7, UPT, UPT, -UR10, URZ, URZ ;  /* 0x000000ff0a077290 */ /* 0x000fe2000fffe1ff */
[----:B------:R-:W-:-:S11]  /*0a40*/  UMOV UR4, URZ ;  /* 0x000000ff00047c82 */ /* 0x000fd60008000000 */
.L_x_9:
[----:B0-----:R-:W0:Y:S01]  /*0a50*/  LDCU UR11, c[0x0][0x3b8] ;  /* 0x00007700ff0b77ac */ /* 0x001e220008000800 */
[----:B------:R-:W-:Y:S01]  /*0a60*/  HFMA2 R32, -RZ, RZ, 0, 0 ;  /* 0x00000000ff207431 */ /* 0x000fe200000001ff */
[----:B------:R-:W1:Y:S01]  /*0a70*/  LDCU UR5, c[0x0][0x3d4] ;  /* 0x00007a80ff0577ac */ /* 0x000e620008000800 */
[----:B------:R-:W2:Y:S01]  /*0a80*/  LDCU UR14, c[0x0][0x3d0] ;  /* 0x00007a00ff0e77ac */ /* 0x000ea20008000800 */
[----:B------:R-:W3:Y:S01]  /*0a90*/  LDCU UR6, c[0x0][0x3cc] ;  /* 0x00007980ff0677ac */ /* 0x000ee20008000800 */
[----:B0-----:R-:W-:-:S04]  /*0aa0*/  IMAD.U32 R29, RZ, RZ, UR11 ;  /* 0x0000000bff1d7e24 */ /* 0x001fc8000f8e00ff */
[C---:B------:R-:W-:Y:S02]  /*0ab0*/  IMAD R31, R29.reuse, UR4, R7 ;  /* 0x000000041d1f7c24 */ /* 0x040fe4000f8e0207 */
[----:B------:R-:W-:Y:S01]  /*0ac0*/  IMAD R30, R29, UR4, R6 ;  /* 0x000000041d1e7c24 */ /* 0x000fe2000f8e0206 */
[----:B--2---:R-:W-:Y:S02]  /*0ad0*/  ISETP.GE.AND P2, PT, R5, UR14, PT ;  /* 0x0000000e05007c0c */ /* 0x004fe4000bf46270 */
[----:B-1----:R-:W-:Y:S02]  /*0ae0*/  ISETP.GE.AND P1, PT, R31, UR5, PT ;  /* 0x000000051f007c0c */ /* 0x002fe4000bf26270 */
[----:B------:R-:W-:Y:S02]  /*0af0*/  ISETP.GE.OR P2, PT, R30, UR5, P2 ;  /* 0x000000051e007c0c */ /* 0x000fe40009746670 */
[----:B---3--:R-:W-:-:S11]  /*0b00*/  ISETP.GE.OR P1, PT, R4, UR6, P1 ;  /* 0x0000000604007c0c */ /* 0x008fd60008f26670 */
[----:B------:R-:W0:Y:S01]  /*0b10*/  @!P2 LDC.64 R10, c[0x0][0x3b0] ;  /* 0x0000ec00ff0aab82 */ /* 0x000e220000000a00 */
[----:B------:R-:W-:Y:S01]  /*0b20*/  @!P2 IMAD R33, R30, UR14, R5 ;  /* 0x0000000e1e21ac24 */ /* 0x000fe2000f8e0205 */
[----:B------:R-:W-:Y:S01]  /*0b30*/  MOV R30, RZ ;  /* 0x000000ff001e7202 */ /* 0x000fe20000000f00 */
[----:B------:R-:W-:-:S05]  /*0b40*/  @!P1 IMAD R31, R2, UR5, R31 ;  /* 0x00000005021f9c24 */ /* 0x000fca000f8e021f */
[----:B------:R-:W1:Y:S01]  /*0b50*/  @!P1 LDC.64 R8, c[0x0][0x3a0] ;  /* 0x0000e800ff089b82 */ /* 0x000e620000000a00 */
[----:B0-----:R-:W-:-:S05]  /*0b60*/  @!P2 IMAD.WIDE R10, R33, 0x4, R10 ;  /* 0x00000004210aa825 */ /* 0x001fca00078e020a */
[----:B------:R-:W2:Y:S01]  /*0b70*/  @!P2 LDG.E R32, desc[UR12][R10.64] ;  /* 0x0000000c0a20a981 */ /* 0x000ea2000c1e1900 */
[----:B-1----:R-:W-:-:S05]  /*0b80*/  @!P1 IMAD.WIDE R8, R31, 0x4, R8 ;  /* 0x000000041f089825 */ /* 0x002fca00078e0208 */
[----:B------:R-:W3:Y:S01]  /*0b90*/  @!P1 LDG.E R30, desc[UR12][R8.64] ;  /* 0x0000000c081e9981 */ /* 0x000ee2000c1e1900 */
[----:B------:R-:W-:-:S03]  /*0ba0*/  UISETP.GE.AND UP0, UPT, UR11, 0x1, UPT ;  /* 0x000000010b00788c */ /* 0x000fc6000bf06270 */
[----:B---3--:R0:W-:Y:S04]  /*0bb0*/  STS [R13], R30 ;  /* 0x0000001e0d007388 */ /* 0x0081e80000000800 */
[----:B--2---:R0:W-:Y:S01]  /*0bc0*/  STS [R21], R32 ;  /* 0x0000002015007388 */ /* 0x0041e20000000800 */
[----:B------:R-:W-:Y:S06]  /*0bd0*/  BAR.SYNC.DEFER_BLOCKING 0x0 ;  /* 0x0000000000007b1d */ /* 0x000fec0000010000 */
[----:B------:R-:W-:Y:S05]  /*0be0*/  BRA.U !UP0, `(.L_x_4) ;  /* 0x0000000508947547 */ /* 0x000fea000b800000 */
[----:B------:R-:W-:Y:S01]  /*0bf0*/  UISETP.GE.U32.AND UP0, UPT, UR11, 0x8, UPT ;  /* 0x000000080b00788c */ /* 0x000fe2000bf06070 */
[----:B------:R-:W-:-:S08]  /*0c00*/  MOV R8, RZ ;  /* 0x000000ff00087202 */ /* 0x000fd00000000f00 */
[----:B------:R-:W-:Y:S05]  /*0c10*/  BRA.U !UP0, `(.L_x_5) ;  /* 0x00000001088c7547 */ /* 0x000fea000b800000 */
[----:B------:R-:W1:Y:S01]  /*0c20*/  S2UR UR6, SR_CgaCtaId ;  /* 0x00000000000679c3 */ /* 0x000e620000008800 */
[----:B------:R-:W-:Y:S01]  /*0c30*/  UMOV UR5, 0x400 ;  /* 0x0000040000057882 */ /* 0x000fe20000000000 */
[C---:B------:R-:W-:Y:S01]  /*0c40*/  LEA R9, R29.reuse, R12, 0x2 ;  /* 0x0000000c1d097211 */ /* 0x040fe200078e10ff */
[----:B------:R-:W-:Y:S01]  /*0c50*/  IMAD R8, R29, 0x4, R18 ;  /* 0x000000041d087824 */ /* 0x000fe200078e0212 */
[----:B-1----:R-:W-:-:S03]  /*0c60*/  ULEA UR5, UR6, UR5, 0x18 ;  /* 0x0000000506057291 */ /* 0x002fc6000f8ec0ff */
[----:B------:R-:W-:-:S09]  /*0c70*/  UMOV UR6, UR7 ;  /* 0x0000000700067c82 */ /* 0x000fd20008000000 */
.L_x_6:
[----:B------:R-:W-:Y:S01]  /*0c80*/  LDS R11, [R12+UR5] ;  /* 0x000000050c0b7984 */ /* 0x000fe20008000800 */
[----:B------:R-:W-:-:S03]  /*0c90*/  UIADD3 UR6, UPT, UPT, UR6, 0x8, URZ ;  /* 0x0000000806067890 */ /* 0x000fc6000fffe0ff */
[----:B------:R-:W1:Y:S01]  /*0ca0*/  LDS R10, [R18+UR5] ;  /* 0x00000005120a7984 */ /* 0x000e620008000800 */
[----:B------:R-:W-:-:S03]  /*0cb0*/  UISETP.NE.AND UP0, UPT, UR6, URZ, UPT ;  /* 0x000000ff0600728c */ /* 0x000fc6000bf05270 */
[----:B------:R-:W-:Y:S04]  /*0cc0*/  LDS R31, [R9+UR5] ;  /* 0x00000005091f7984 */ /* 0x000fe80008000800 */
[----:B0-----:R-:W0:Y:S04]  /*0cd0*/  LDS R30, [R8+UR5] ;  /* 0x00000005081e7984 */ /* 0x001e280008000800 */
[----:B------:R-:W-:Y:S04]  /*0ce0*/  LDS R33, [R15+UR5] ;  /* 0x000000050f217984 */ /* 0x000fe80008000800 */
[----:B------:R-:W-:Y:S01]  /*0cf0*/  LDS R32, [R23+UR5] ;  /* 0x0000000517207984 */ /* 0x000fe20008000800 */
[----:B-1----:R-:W-:-:S03]  /*0d00*/  FFMA R10, R11, R10, R28 ;  /* 0x0000000a0b0a7223 */ /* 0x002fc6000000001c */
[----:B------:R-:W-:Y:S04]  /*0d10*/  LDS R11, [R14+UR5] ;  /* 0x000000050e0b7984 */ /* 0x000fe80008000800 */
[----:B------:R-:W1:Y:S01]  /*0d20*/  LDS R28, [R22+UR5] ;  /* 0x00000005161c7984 */ /* 0x000e620008000800 */
[----:B0-----:R-:W-:-:S03]  /*0d30*/  FFMA R10, R31, R30, R10 ;  /* 0x0000001e1f0a7223 */ /* 0x001fc6000000000a */
[----:B------:R-:W-:Y:S04]  /*0d40*/  LDS R31, [R16+UR5] ;  /* 0x00000005101f7984 */ /* 0x000fe80008000800 */
[----:B------:R-:W0:Y:S01]  /*0d50*/  LDS R30, [R24+UR5] ;  /* 0x00000005181e7984 */ /* 0x000e220008000800 */
[----:B-1----:R-:W-:-:S03]  /*0d60*/  FFMA R10, R11, R28, R10 ;  /* 0x0000001c0b0a7223 */ /* 0x002fc6000000000a */
[----:B------:R-:W-:Y:S01]  /*0d70*/  LDS R11, [R17+UR5] ;  /* 0x00000005110b7984 */ /* 0x000fe20008000800 */
[----:B------:R-:W-:-:S03]  /*0d80*/  FFMA R10, R33, R32, R10 ;  /* 0x00000020210a7223 */ /* 0x000fc6000000000a */
[----:B------:R-:W1:Y:S01]  /*0d90*/  LDS R28, [R25+UR5] ;  /* 0x00000005191c7984 */ /* 0x000e620008000800 */
[----:B0-----:R-:W-:-:S03]  /*0da0*/  FFMA R10, R31, R30, R10 ;  /* 0x0000001e1f0a7223 */ /* 0x001fc6000000000a */
[----:B------:R-:W-:Y:S04]  /*0db0*/  LDS R31, [R19+UR5] ;  /* 0x00000005131f7984 */ /* 0x000fe80008000800 */
[----:B------:R-:W0:Y:S04]  /*0dc0*/  LDS R30, [R26+UR5] ;  /* 0x000000051a1e7984 */ /* 0x000e280008000800 */
[----:B------:R-:W-:Y:S04]  /*0dd0*/  LDS R33, [R20+UR5] ;  /* 0x0000000514217984 */ /* 0x000fe80008000800 */
[----:B------:R-:W2:Y:S01]  /*0de0*/  LDS R32, [R27+UR5] ;  /* 0x000000051b207984 */ /* 0x000ea20008000800 */
[----:B------:R-:W-:Y:S01]  /*0df0*/  ULEA UR5, UR11, UR5, 0x5 ;  /* 0x000000050b057291 */ /* 0x000fe2000f8e28ff */
[----:B-1----:R-:W-:-:S04]  /*0e00*/  FFMA R10, R11, R28, R10 ;  /* 0x0000001c0b0a7223 */ /* 0x002fc8000000000a */
[----:B0-----:R-:W-:-:S04]  /*0e10*/  FFMA R10, R31, R30, R10 ;  /* 0x0000001e1f0a7223 */ /* 0x001fc8000000000a */
[----:B--2---:R-:W-:Y:S01]  /*0e20*/  FFMA R28, R33, R32, R10 ;  /* 0x00000020211c7223 */ /* 0x004fe2000000000a */
[----:B------:R-:W-:Y:S06]  /*0e30*/  BRA.U UP0, `(.L_x_6) ;  /* 0xfffffffd00907547 */ /* 0x000fec000b83ffff */
[----:B------:R-:W-:-:S07]  /*0e40*/  MOV R8, UR10 ;  /* 0x0000000a00087c02 */ /* 0x000fce0008000f00 */
.L_x_5:
[----:B------:R-:W-:-:S09]  /*0e50*/  UISETP.NE.AND UP0, UPT, UR8, URZ, UPT ;  /* 0x000000ff0800728c */ /* 0x000fd2000bf05270 */
[----:B------:R-:W-:Y:S05]  /*0e60*/  BRA.U !UP0, `(.L_x_4) ;  /* 0x0000000108f47547 */ /* 0x000fea000b800000 */
[----:B------:R-:W-:Y:S02]  /*0e70*/  UIADD3 UR5, UPT, UPT, UR8, -0x1, URZ ;  /* 0xffffffff08057890 */ /* 0x000fe4000fffe0ff */
[----:B------:R-:W-:Y:S02]  /*0e80*/  UISETP.NE.AND UP1, UPT, UR9, URZ, UPT ;  /* 0x000000ff0900728c */ /* 0x000fe4000bf25270 */
[----:B------:R-:W-:-:S09]  /*0e90*/  UISETP.GE.U32.AND UP0, UPT, UR5, 0x3, UPT ;  /* 0x000000030500788c */ /* 0x000fd2000bf06070 */
[----:B------:R-:W-:Y:S05]  /*0ea0*/  BRA.U !UP0, `(.L_x_7) ;  /* 0x0000000108687547 */ /* 0x000fea000b800000 */
[----:B------:R-:W1:Y:S01]  /*0eb0*/  S2UR UR6, SR_CgaCtaId ;  /* 0x00000000000679c3 */ /* 0x000e620000008800 */
[----:B------:R-:W-:Y:S01]  /*0ec0*/  UMOV UR5, 0x400 ;  /* 0x0000040000057882 */ /* 0x000fe20000000000 */
[C---:B------:R-:W-:Y:S02]  /*0ed0*/  IMAD R10, R8.reuse, UR11, R3 ;  /* 0x0000000b080a7c24 */ /* 0x040fe4000f8e0203 */
[C---:B------:R-:W-:Y:S01]  /*0ee0*/  IMAD R9, R8.reuse, UR11, R6 ;  /* 0x0000000b08097c24 */ /* 0x040fe2000f8e0206 */
[----:B------:R-:W-:Y:S01]  /*0ef0*/  IADD3 R8, PT, PT, R8, 0x4, RZ ;  /* 0x0000000408087810 */ /* 0x000fe20007ffe0ff */
[----:B-1----:R-:W-:-:S06]  /*0f00*/  ULEA UR5, UR6, UR5, 0x18 ;  /* 0x0000000506057291 */ /* 0x002fcc000f8ec0ff */
[----:B------:R-:W-:Y:S02]  /*0f10*/  LEA R34, R10, UR5, 0x2 ;  /* 0x000000050a227c11 */ /* 0x000fe4000f8e10ff */
[----:B0-----:R-:W-:Y:S02]  /*0f20*/  LEA R32, R9, UR5, 0x2 ;  /* 0x0000000509207c11 */ /* 0x001fe4000f8e10ff */
[C---:B------:R-:W-:Y:S01]  /*0f30*/  LEA R36, R29.reuse, R34, 0x2 ;  /* 0x000000221d247211 */ /* 0x040fe200078e10ff */
[----:B------:R0:W-:Y:S01]  /*0f40*/  LDS R9, [R34] ;  /* 0x0000000022097984 */ /* 0x0001e20000000800 */
[----:B------:R-:W-:-:S03]  /*0f50*/  LEA R30, R29, R32, 0x2 ;  /* 0x000000201d1e7211 */ /* 0x000fc600078e10ff */
[----:B------:R-:W1:Y:S01]  /*0f60*/  LDS R11, [R32] ;  /* 0x00000000200b7984 */ /* 0x000e620000000800 */
[C---:B------:R-:W-:Y:S01]  /*0f70*/  IMAD R33, R29.reuse, 0x4, R36 ;  /* 0x000000041d217824 */ /* 0x040fe200078e0224 */
[C---:B------:R-:W-:Y:S02]  /*0f80*/  LEA R35, R29.reuse, R30, 0x2 ;  /* 0x0000001e1d237211 */ /* 0x040fe400078e10ff */
[----:B------:R-:W-:Y:S02]  /*0f90*/  LDS R30, [R30] ;  /* 0x000000001e1e7984 */ /* 0x000fe40000000800 */
[C---:B0-----:R-:W-:Y:S02]  /*0fa0*/  LEA R34, R29.reuse, R33, 0x2 ;  /* 0x000000211d227211 */ /* 0x041fe400078e10ff */
[----:B------:R-:W0:Y:S01]  /*0fb0*/  LDS R31, [R36] ;  /* 0x00000000241f7984 */ /* 0x000e220000000800 */
[----:B------:R-:W-:-:S03]  /*0fc0*/  LEA R37, R29, R35, 0x2 ;  /* 0x000000231d257211 */ /* 0x000fc600078e10ff */
[----:B------:R-:W-:Y:S04]  /*0fd0*/  LDS R10, [R35] ;  /* 0x00000000230a7984 */ /* 0x000fe80000000800 */
[----:B------:R-:W2:Y:S04]  /*0fe0*/  LDS R33, [R33] ;  /* 0x0000000021217984 */ /* 0x000ea80000000800 */
[----:B------:R-:W-:Y:S04]  /*0ff0*/  LDS R32, [R37] ;  /* 0x0000000025207984 */ /* 0x000fe80000000800 */
[----:B------:R-:W3:Y:S01]  /*1000*/  LDS R34, [R34] ;  /* 0x0000000022227984 */ /* 0x000ee20000000800 */
[----:B-1----:R-:W-:-:S04]  /*1010*/  FFMA R9, R11, R9, R28 ;  /* 0x000000090b097223 */ /* 0x002fc8000000001c */
[----:B0-----:R-:W-:-:S04]  /*1020*/  FFMA R9, R30, R31, R9 ;  /* 0x0000001f1e097223 */ /* 0x001fc80000000009 */
[----:B--2---:R-:W-:-:S04]  /*1030*/  FFMA R9, R10, R33, R9 ;  /* 0x000000210a097223 */ /* 0x004fc80000000009 */
[----:B---3--:R-:W-:-:S07]  /*1040*/  FFMA R28, R32, R34, R9 ;  /* 0x00000022201c7223 */ /* 0x008fce0000000009 */
.L_x_7:
[----:B------:R-:W-:Y:S05]  /*1050*/  BRA.U !UP1, `(.L_x_4) ;  /* 0x0000000109787547 */ /* 0x000fea000b800000 */
[----:B------:R-:W-:Y:S02]  /*1060*/  UISETP.NE.AND UP0, UPT, UR9, 0x1, UPT ;  /* 0x000000010900788c */ /* 0x000fe4000bf05270 */
[----:B------:R-:W-:-:S07]  /*1070*/  ULOP3.LUT UP1, URZ, UR11, 0x1, URZ, 0xc0, !UPT ;  /* 0x000000010bff7892 */ /* 0x000fce000f82c0ff */
        /* <DEDUP_REMOVED lines=10> */
[----:B------:R-:W-:Y:S02]  /*1120*/  LDS R9, [R10] ;  /* 0x000000000a097984 */ /* 0x000fe40000000800 */
[----:B------:R-:W-:Y:S02]  /*1130*/  IMAD R29, R29, 0x4, R30 ;  /* 0x000000041d1d7824 */ /* 0x000fe400078e021e */
[----:B------:R-:W0:Y:S04]  /*1140*/  LDS R30, [R30] ;  /* 0x000000001e1e7984 */ /* 0x000e280000000800 */
[----:B------:R-:W-:Y:S04]  /*1150*/  LDS R32, [R11] ;  /* 0x000000000b207984 */ /* 0x000fe80000000800 */
[----:B------:R-:W1:Y:S01]  /*1160*/  LDS R29, [R29] ;  /* 0x000000001d1d7984 */ /* 0x000e620000000800 */
[----:B0-----:R-:W-:-:S04]  /*1170*/  FFMA R9, R9, R30, R28 ;  /* 0x0000001e09097223 */ /* 0x001fc8000000001c */
[----:B-1----:R-:W-:-:S07]  /*1180*/  FFMA R28, R32, R29, R9 ;  /* 0x0000001d201c7223 */ /* 0x002fce0000000009 */
.L_x_8:
[----:B------:R-:W-:Y:S05]  /*1190*/  BRA.U !UP1, `(.L_x_4) ;  /* 0x0000000109287547 */ /* 0x000fea000b800000 */
[----:B------:R-:W1:Y:S01]  /*11a0*/  S2UR UR6, SR_CgaCtaId ;  /* 0x00000000000679c3 */ /* 0x000e620000008800 */
[----:B------:R-:W-:Y:S01]  /*11b0*/  UMOV UR5, 0x400 ;  /* 0x0000040000057882 */ /* 0x000fe20000000000 */
[C---:B------:R-:W-:Y:S02]  /*11c0*/  IMAD R9, R8.reuse, UR11, R6 ;  /* 0x0000000b08097c24 */ /* 0x040fe4000f8e0206 */
[----:B------:R-:W-:Y:S01]  /*11d0*/  IMAD R8, R8, UR11, R3 ;  /* 0x0000000b08087c24 */ /* 0x000fe2000f8e0203 */
[----:B-1----:R-:W-:-:S06]  /*11e0*/  ULEA UR5, UR6, UR5, 0x18 ;  /* 0x0000000506057291 */ /* 0x002fcc000f8ec0ff */
[----:B------:R-:W-:Y:S02]  /*11f0*/  LEA R9, R9, UR5, 0x2 ;  /* 0x0000000509097c11 */ /* 0x000fe4000f8e10ff */
[----:B------:R-:W-:-:S04]  /*1200*/  LEA R8, R8, UR5, 0x2 ;  /* 0x0000000508087c11 */ /* 0x000fc8000f8e10ff */
[----:B------:R-:W-:Y:S04]  /*1210*/  LDS R9, [R9] ;  /* 0x0000000009097984 */ /* 0x000fe80000000800 */
[----:B------:R-:W1:Y:S02]  /*1220*/  LDS R8, [R8] ;  /* 0x0000000008087984 */ /* 0x000e640000000800 */
[----:B-1----:R-:W-:-:S07]  /*1230*/  FFMA R28, R9, R8, R28 ;  /* 0x00000008091c7223 */ /* 0x002fce000000001c */
.L_x_4:
[----:B------:R-:W-:Y:S01]  /*1240*/  UIADD3 UR4, UPT, UPT, UR4, 0x1, URZ ;  /* 0x0000000104047890 */ /* 0x000fe2000fffe0ff */
[----:B------:R-:W-:Y:S05]  /*1250*/  BAR.SYNC.DEFER_BLOCKING 0x0 ;  /* 0x0000000000007b1d */ /* 0x000fea0000010000 */
[----:B------:R-:W-:-:S04]  /*1260*/  I2FP.F32.U32 R9, UR4 ;  /* 0x0000000400097c45 */ /* 0x000fc80008201000 */
[----:B------:R-:W-:-:S13]  /*1270*/  FSETP.GT.AND P1, PT, R0, R9, PT ;  /* 0x000000090000720b */ /* 0x000fda0003f24000 */
[----:B------:R-:W-:Y:S05]  /*1280*/  @P1 BRA `(.L_x_9) ;  /* 0xfffffff400f01947 */ /* 0x000fea000383ffff */
.L_x_3:
[----:B------:R-:W-:Y:S05]  /*1290*/  @!P0 EXIT ;  /* 0x000000000000894d */ /* 0x000fea0003800000 */
[----:B------:R-:W1:Y:S01]  /*12a0*/  LDC.64 R2, c[0x0][0x390] ;  /* 0x0000e400ff027b82 */ /* 0x000e620000000a00 */
[----:B------:R-:W2:Y:S02]  /*12b0*/  LDCU UR4, c[0x0][0x3d0] ;  /* 0x00007a00ff0477ac */ /* 0x000ea40008000800 */
[----:B--2---:R-:W-:-:S04]  /*12c0*/  IMAD R5, R4, UR4, R5 ;  /* 0x0000000404057c24 */ /* 0x004fc8000f8e0205 */
[----:B-1----:R-:W-:-:S05]  /*12d0*/  IMAD.WIDE R2, R5, 0x4, R2 ;  /* 0x0000000405027825 */ /* 0x002fca00078e0202 */
[----:B------:R-:W-:Y:S01]  /*12e0*/  STG.E desc[UR12][R2.64], R28 ;  /* 0x0000001c02007986 */ /* 0x000fe2000c10190c */
[----:B------:R-:W-:Y:S05]  /*12f0*/  EXIT ;  /* 0x000000000000794d */ /* 0x000fea0003800000 */
        .weak           $__internal_0_$__cuda_sm3x_div_rn_noftz_f32_slowpath
        .type           $__internal_0_$__cuda_sm3x_div_rn_noftz_f32_slowpath,@function
        .size           $__internal_0_$__cuda_sm3x_div_rn_noftz_f32_slowpath,(.L_x_86 - $__internal_0_$__cuda_sm3x_div_rn_noftz_f32_slowpath)
$__internal_0_$__cuda_sm3x_div_rn_noftz_f32_slowpath:
[--C-:B------:R-:W-:Y:S01]  /*1300*/  SHF.R.U32.HI R10, RZ, 0x17, R3.reuse ;  /* 0x00000017ff0a7819 */ /* 0x100fe20000011603 */
[----:B------:R-:W-:Y:S01]  /*1310*/  IMAD.MOV.U32 R12, RZ, RZ, R3 ;  /* 0x000000ffff0c7224 */ /* 0x000fe200078e0003 */
[----:B------:R-:W-:Y:S02]  /*1320*/  SHF.R.U32.HI R9, RZ, 0x17, R0 ;  /* 0x00000017ff097819 */ /* 0x000fe40000011600 */
[----:B------:R-:W-:Y:S02]  /*1330*/  LOP3.LUT R10, R10, 0xff, RZ, 0xc0, !PT ;  /* 0x000000ff0a0a7812 */ /* 0x000fe400078ec0ff */
[----:B------:R-:W-:Y:S02]  /*1340*/  LOP3.LUT R9, R9, 0xff, RZ, 0xc0, !PT ;  /* 0x000000ff09097812 */ /* 0x000fe400078ec0ff */
[----:B------:R-:W-:Y:S02]  /*1350*/  IADD3 R15, PT, PT, R10, -0x1, RZ ;  /* 0xffffffff0a0f7810 */ /* 0x000fe40007ffe0ff */
[----:B------:R-:W-:-:S02]  /*1360*/  IADD3 R14, PT, PT, R9, -0x1, RZ ;  /* 0xffffffff090e7810 */ /* 0x000fc40007ffe0ff */
[----:B------:R-:W-:Y:S02]  /*1370*/  ISETP.GT.U32.AND P1, PT, R15, 0xfd, PT ;  /* 0x000000fd0f00780c */ /* 0x000fe40003f24070 */
[----:B------:R-:W-:Y:S02]  /*1380*/  MOV R11, R0 ;  /* 0x00000000000b7202 */ /* 0x000fe40000000f00 */
[----:B------:R-:W-:-:S13]  /*1390*/  ISETP.GT.U32.OR P1, PT, R14, 0xfd, P1 ;  /* 0x000000fd0e00780c */ /* 0x000fda0000f24470 */
[----:B------:R-:W-:Y:S01]  /*13a0*/  @!P1 MOV R13, RZ ;  /* 0x000000ff000d9202 */ /* 0x000fe20000000f00 */
[----:B------:R-:W-:Y:S06]  /*13b0*/  @!P1 BRA `(.L_x_10) ;  /* 0x00000000005c9947 */ /* 0x000fec0003800000 */
[----:B------:R-:W-:Y:S02]  /*13c0*/  FSETP.GTU.FTZ.AND P1, PT, |R0|, +INF , PT ;  /* 0x7f8000000000780b */ /* 0x000fe40003f3c200 */
[----:B------:R-:W-:-:S04]  /*13d0*/  FSETP.GTU.FTZ.AND P2, PT, |R3|, +INF , PT ;  /* 0x7f8000000300780b */ /* 0x000fc80003f5c200 */
[----:B------:R-:W-:-:S13]  /*13e0*/  PLOP3.LUT P1, PT, P1, P2, PT, 0xf8, 0x8f ;  /* 0x00000000008f781c */ /* 0x000fda0000f25f70 */
[----:B------:R-:W-:Y:S05]  /*13f0*/  @P1 BRA `(.L_x_11) ;  /* 0x0000000400441947 */ /* 0x000fea0003800000 */
[----:B------:R-:W-:-:S13]  /*1400*/  LOP3.LUT P1, RZ, R12, 0x7fffffff, R11, 0xc8, !PT ;  /* 0x7fffffff0cff7812 */ /* 0x000fda000782c80b */
[----:B------:R-:W-:Y:S05]  /*1410*/  @!P1 BRA `(.L_x_12) ;  /* 0x0000000400349947 */ /* 0x000fea0003800000 */
[C---:B------:R-:W-:Y:S02]  /*1420*/  FSETP.NEU.FTZ.AND P3, PT, |R0|.reuse, +INF , PT ;  /* 0x7f8000000000780b */ /* 0x040fe40003f7d200 */
[----:B------:R-:W-:Y:S02]  /*1430*/  FSETP.NEU.FTZ.AND P2, PT, |R3|, +INF , PT ;  /* 0x7f8000000300780b */ /* 0x000fe40003f5d200 */
[----:B------:R-:W-:-:S11]  /*1440*/  FSETP.NEU.FTZ.AND P1, PT, |R0|, +INF , PT ;  /* 0x7f8000000000780b */ /* 0x000fd60003f3d200 */
[----:B------:R-:W-:Y:S05]  /*1450*/  @!P2 BRA !P3, `(.L_x_12) ;  /* 0x000000040024a947 */ /* 0x000fea0005800000 */
[----:B------:R-:W-:-:S04]  /*1460*/  LOP3.LUT P3, RZ, R11, 0x7fffffff, RZ, 0xc0, !PT ;  /* 0x7fffffff0bff7812 */ /* 0x000fc8000786c0ff */
[----:B------:R-:W-:-:S13]  /*1470*/  PLOP3.LUT P2, PT, P2, P3, PT, 0x2f, 0xf2 ;  /* 0x0000000000f2781c */ /* 0x000fda0001746577 */
[----:B------:R-:W-:Y:S05]  /*1480*/  @P2 BRA `(.L_x_13) ;  /* 0x0000000400102947 */ /* 0x000fea0003800000 */
[----:B------:R-:W-:-:S04]  /*1490*/  LOP3.LUT P2, RZ, R12, 0x7fffffff, RZ, 0xc0, !PT ;  /* 0x7fffffff0cff7812 */ /* 0x000fc8000784c0ff */
[----:B------:R-:W-:-:S13]  /*14a0*/  PLOP3.LUT P1, PT, P1, P2, PT, 0x2f, 0xf2 ;  /* 0x0000000000f2781c */ /* 0x000fda0000f24577 */
[----:B------:R-:W-:Y:S05]  /*14b0*/  @P1 BRA `(.L_x_14) ;  /* 0x0000000000f81947 */ /* 0x000fea0003800000 */
[----:B------:R-:W-:Y:S02]  /*14c0*/  ISETP.GE.AND P1, PT, R14, RZ, PT ;  /* 0x000000ff0e00720c */ /* 0x000fe40003f26270 */
[----:B------:R-:W-:-:S11]  /*14d0*/  ISETP.GE.AND P2, PT, R15, RZ, PT ;  /* 0x000000ff0f00720c */ /* 0x000fd60003f46270 */
[----:B------:R-:W-:Y:S01]  /*14e0*/  @P1 MOV R13, RZ ;  /* 0x000000ff000d1202 */ /* 0x000fe20000000f00 */
[----:B------:R-:W-:Y:S01]  /*14f0*/  @!P1 FFMA R11, R0, 1.84467440737095516160e+19, RZ ;  /* 0x5f800000000b9823 */ /* 0x000fe200000000ff */
[----:B------:R-:W-:Y:S01]  /*1500*/  @!P1 MOV R13, 0xffffffc0 ;  /* 0xffffffc0000d9802 */ /* 0x000fe20000000f00 */
[----:B------:R-:W-:-:S03]  /*1510*/  @!P2 FFMA R12, R3, 1.84467440737095516160e+19, RZ ;  /* 0x5f800000030ca823 */ /* 0x000fc600000000ff */
[----:B------:R-:W-:-:S07]  /*1520*/  @!P2 IADD3 R13, PT, PT, R13, 0x40, RZ ;  /* 0x000000400d0da810 */ /* 0x000fce0007ffe0ff */
.L_x_10:
[----:B------:R-:W-:Y:S02]  /*1530*/  LEA R3, R10, 0xc0800000, 0x17 ;  /* 0xc08000000a037811 */ /* 0x000fe400078eb8ff */
[----:B------:R-:W-:-:S03]  /*1540*/  IADD3 R9, PT, PT, R9, -0x7f, RZ ;  /* 0xffffff8109097810 */ /* 0x000fc60007ffe0ff */
[----:B------:R-:W-:Y:S01]  /*1550*/  IMAD.IADD R3, R12, 0x1, -R3 ;  /* 0x000000010c037824 */ /* 0x000fe200078e0a03 */
[C---:B------:R-:W-:Y:S01]  /*1560*/  IADD3 R10, PT, PT, R9.reuse, 0x7f, -R10 ;  /* 0x0000007f090a7810 */ /* 0x040fe20007ffe80a */
[----:B------:R-:W-:Y:S02]  /*1570*/  IMAD R0, R9, -0x800000, R11 ;  /* 0xff80000009007824 */ /* 0x000fe400078e020b */
[----:B------:R-:W0:Y:S01]  /*1580*/  MUFU.RCP R12, R3 ;  /* 0x00000003000c7308 */ /* 0x000e220000001000 */
[----:B------:R-:W-:Y:S01]  /*1590*/  FADD.FTZ R15, -R3, -RZ ;  /* 0x800000ff030f7221 */ /* 0x000fe20000010100 */
[----:B------:R-:W-:-:S03]  /*15a0*/  IADD3 R10, PT, PT, R10, R13, RZ ;  /* 0x0000000d0a0a7210 */ /* 0x000fc60007ffe0ff */
[----:B0-----:R-:W-:-:S04]  /*15b0*/  FFMA R17, R12, R15, 1 ;  /* 0x3f8000000c117423 */ /* 0x001fc8000000000f */
[----:B------:R-:W-:-:S04]  /*15c0*/  FFMA R14, R12, R17, R12 ;  /* 0x000000110c0e7223 */ /* 0x000fc8000000000c */
[----:B------:R-:W-:-:S04]  /*15d0*/  FFMA R11, R0, R14, RZ ;  /* 0x0000000e000b7223 */ /* 0x000fc800000000ff */
[----:B------:R-:W-:-:S04]  /*15e0*/  FFMA R12, R15, R11, R0 ;  /* 0x0000000b0f0c7223 */ /* 0x000fc80000000000 */
[----:B------:R-:W-:-:S04]  /*15f0*/  FFMA R17, R14, R12, R11 ;  /* 0x0000000c0e117223 */ /* 0x000fc8000000000b */
[----:B------:R-:W-:-:S04]  /*1600*/  FFMA R12, R15, R17, R0 ;  /* 0x000000110f0c7223 */ /* 0x000fc80000000000 */
[----:B------:R-:W-:-:S05]  /*1610*/  FFMA R11, R14, R12, R17 ;  /* 0x0000000c0e0b7223 */ /* 0x000fca0000000011 */
[----:B------:R-:W-:-:S04]  /*1620*/  SHF.R.U32.HI R0, RZ, 0x17, R11 ;  /* 0x00000017ff007819 */ /* 0x000fc8000001160b */
[----:B------:R-:W-:-:S04]  /*1630*/  LOP3.LUT R0, R0, 0xff, RZ, 0xc0, !PT ;  /* 0x000000ff00007812 */ /* 0x000fc800078ec0ff */
[----:B------:R-:W-:-:S04]  /*1640*/  IADD3 R13, PT, PT, R0, R10, RZ ;  /* 0x0000000a000d7210 */ /* 0x000fc80007ffe0ff */
[----:B------:R-:W-:-:S04]  /*1650*/  IADD3 R0, PT, PT, R13, -0x1, RZ ;  /* 0xffffffff0d007810 */ /* 0x000fc80007ffe0ff */
[----:B------:R-:W-:-:S13]  /*1660*/  ISETP.GE.U32.AND P1, PT, R0, 0xfe, PT ;  /* 0x000000fe0000780c */ /* 0x000fda0003f26070 */
[----:B------:R-:W-:Y:S05]  /*1670*/  @!P1 BRA `(.L_x_15) ;  /* 0x0000000000809947 */ /* 0x000fea0003800000 */
[----:B------:R-:W-:-:S13]  /*1680*/  ISETP.GT.AND P1, PT, R13, 0xfe, PT ;  /* 0x000000fe0d00780c */ /* 0x000fda0003f24270 */
[----:B------:R-:W-:Y:S05]  /*1690*/  @P1 BRA `(.L_x_16) ;  /* 0x00000000006c1947 */ /* 0x000fea0003800000 */
[----:B------:R-:W-:-:S13]  /*16a0*/  ISETP.GE.AND P1, PT, R13, 0x1, PT ;  /* 0x000000010d00780c */ /* 0x000fda0003f26270 */
[----:B------:R-:W-:Y:S05]  /*16b0*/  @P1 BRA `(.L_x_17) ;  /* 0x0000000000981947 */ /* 0x000fea0003800000 */
[----:B------:R-:W-:Y:S02]  /*16c0*/  ISETP.GE.AND P1, PT, R13, -0x18, PT ;  /* 0xffffffe80d00780c */ /* 0x000fe40003f26270 */
[----:B------:R-:W-:-:S11]  /*16d0*/  LOP3.LUT R11, R11, 0x80000000, RZ, 0xc0, !PT ;  /* 0x800000000b0b7812 */ /* 0x000fd600078ec0ff */
[----:B------:R-:W-:Y:S05]  /*16e0*/  @!P1 BRA `(.L_x_17) ;  /* 0x00000000008c9947 */ /* 0x000fea0003800000 */
[CCC-:B------:R-:W-:Y:S01]  /*16f0*/  FFMA.RZ R0, R14.reuse, R12.reuse, R17.reuse ;  /* 0x0000000c0e007223 */ /* 0x1c0fe2000000c011 */
[C---:B------:R-:W-:Y:S02]  /*1700*/  VIADD R10, R13.reuse, 0x20 ;  /* 0x000000200d0a7836 */ /* 0x040fe40000000000 */
[-CC-:B------:R-:W-:Y:S01]  /*1710*/  FFMA.RM R3, R14, R12.reuse, R17.reuse ;  /* 0x0000000c0e037223 */ /* 0x180fe20000004011 */
[C---:B------:R-:W-:Y:S02]  /*1720*/  ISETP.NE.AND P3, PT, R13.reuse, RZ, PT ;  /* 0x000000ff0d00720c */ /* 0x040fe40003f65270 */
[----:B------:R-:W-:Y:S01]  /*1730*/  LOP3.LUT R9, R0, 0x7fffff, RZ, 0xc0, !PT ;  /* 0x007fffff00097812 */ /* 0x000fe200078ec0ff */
[----:B------:R-:W-:Y:S01]  /*1740*/  FFMA.RP R0, R14, R12, R17 ;  /* 0x0000000c0e007223 */ /* 0x000fe20000008011 */
[----:B------:R-:W-:Y:S02]  /*1750*/  ISETP.NE.AND P2, PT, R13, RZ, PT ;  /* 0x000000ff0d00720c */ /* 0x000fe40003f45270 */
[----:B------:R-:W-:-:S02]  /*1760*/  LOP3.LUT R9, R9, 0x800000, RZ, 0xfc, !PT ;  /* 0x0080000009097812 */ /* 0x000fc400078efcff */
[----:B------:R-:W-:Y:S02]  /*1770*/  IADD3 R12, PT, PT, -R13, RZ, RZ ;  /* 0x000000ff0d0c7210 */ /* 0x000fe40007ffe1ff */
[----:B------:R-:W-:Y:S02]  /*1780*/  SHF.L.U32 R10, R9, R10, RZ ;  /* 0x0000000a090a7219 */ /* 0x000fe400000006ff */
[----:B------:R-:W-:Y:S02]  /*1790*/  FSETP.NEU.FTZ.AND P1, PT, R0, R3, PT ;  /* 0x000000030000720b */ /* 0x000fe40003f3d000 */
[----:B------:R-:W-:Y:S02]  /*17a0*/  SEL R0, R12, RZ, P3 ;  /* 0x000000ff0c007207 */ /* 0x000fe40001800000 */
[----:B------:R-:W-:Y:S02]  /*17b0*/  ISETP.NE.AND P2, PT, R10, RZ, P2 ;  /* 0x000000ff0a00720c */ /* 0x000fe40001745270 */
[----:B------:R-:W-:-:S02]  /*17c0*/  SHF.R.U32.HI R0, RZ, R0, R9 ;  /* 0x00000000ff007219 */ /* 0x000fc40000011609 */
[----:B------:R-:W-:Y:S02]  /*17d0*/  PLOP3.LUT P1, PT, P1, P2, PT, 0xf8, 0x8f ;  /* 0x00000000008f781c */ /* 0x000fe40000f25f70 */
[----:B------:R-:W-:Y:S02]  /*17e0*/  SHF.R.U32.HI R10, RZ, 0x1, R0 ;  /* 0x00000001ff0a7819 */ /* 0x000fe40000011600 */
[----:B------:R-:W-:-:S04]  /*17f0*/  SEL R3, RZ, 0x1, !P1 ;  /* 0x00000001ff037807 */ /* 0x000fc80004800000 */
[----:B------:R-:W-:-:S04]  /*1800*/  LOP3.LUT R3, R3, 0x1, R10, 0xf8, !PT ;  /* 0x0000000103037812 */ /* 0x000fc800078ef80a */
[----:B------:R-:W-:-:S04]  /*1810*/  LOP3.LUT R3, R3, R0, RZ, 0xc0, !PT ;  /* 0x0000000003037212 */ /* 0x000fc800078ec0ff */
[----:B------:R-:W-:-:S04]  /*1820*/  IADD3 R10, PT, PT, R10, R3, RZ ;  /* 0x000000030a0a7210 */ /* 0x000fc80007ffe0ff */
[----:B------:R-:W-:Y:S01]  /*1830*/  LOP3.LUT R11, R10, R11, RZ, 0xfc, !PT ;  /* 0x0000000b0a0b7212 */ /* 0x000fe200078efcff */
[----:B------:R-:W-:Y:S06]  /*1840*/  BRA `(.L_x_17) ;  /* 0x0000000000347947 */ /* 0x000fec0003800000 */
.L_x_16:
[----:B------:R-:W-:-:S04]  /*1850*/  LOP3.LUT R11, R11, 0x80000000, RZ, 0xc0, !PT ;  /* 0x800000000b0b7812 */ /* 0x000fc800078ec0ff */
[----:B------:R-:W-:Y:S01]  /*1860*/  LOP3.LUT R11, R11, 0x7f800000, RZ, 0xfc, !PT ;  /* 0x7f8000000b0b7812 */ /* 0x000fe200078efcff */
[----:B------:R-:W-:Y:S06]  /*1870*/  BRA `(.L_x_17) ;  /* 0x0000000000287947 */ /* 0x000fec0003800000 */
.L_x_15:
[----:B------:R-:W-:Y:S01]  /*1880*/  LEA R11, R10, R11, 0x17 ;  /* 0x0000000b0a0b7211 */ /* 0x000fe200078eb8ff */
[----:B------:R-:W-:Y:S06]  /*1890*/  BRA `(.L_x_17) ;  /* 0x0000000000207947 */ /* 0x000fec0003800000 */
.L_x_14:
[----:B------:R-:W-:-:S04]  /*18a0*/  LOP3.LUT R11, R12, 0x80000000, R11, 0x48, !PT ;  /* 0x800000000c0b7812 */ /* 0x000fc800078e480b */
[----:B------:R-:W-:Y:S01]  /*18b0*/  LOP3.LUT R11, R11, 0x7f800000, RZ, 0xfc, !PT ;  /* 0x7f8000000b0b7812 */ /* 0x000fe200078efcff */
[----:B------:R-:W-:Y:S06]  /*18c0*/  BRA `(.L_x_17) ;  /* 0x0000000000147947 */ /* 0x000fec0003800000 */
.L_x_13:
[----:B------:R-:W-:Y:S01]  /*18d0*/  LOP3.LUT R11, R12, 0x80000000, R11, 0x48, !PT ;  /* 0x800000000c0b7812 */ /* 0x000fe200078e480b */
[----:B------:R-:W-:Y:S06]  /*18e0*/  BRA `(.L_x_17) ;  /* 0x00000000000c7947 */ /* 0x000fec0003800000 */
.L_x_12:
[----:B------:R-:W0:Y:S01]  /*18f0*/  MUFU.RSQ R11, -QNAN ;  /* 0xffc00000000b7908 */ /* 0x000e220000001400 */
[----:B------:R-:W-:Y:S05]  /*1900*/  BRA `(.L_x_17) ;  /* 0x0000000000047947 */ /* 0x000fea0003800000 */
.L_x_11:
[----:B------:R-:W-:-:S07]  /*1910*/  FADD.FTZ R11, R0, R3 ;  /* 0x00000003000b7221 */ /* 0x000fce0000010000 */
.L_x_17:
[----:B------:R-:W-:-:S04]  /*1920*/  HFMA2 R9, -RZ, RZ, 0, 0 ;  /* 0x00000000ff097431 */ /* 0x000fc800000001ff */
[----:B0-----:R-:W-:Y:S05]  /*1930*/  RET.REL.NODEC R8 `(_Z36lstm_elementwise_ops_backward_kernelPKfS0_PfS1_S1_S1_S0_iiiiiiiiiii) ;  /* 0xffffffe408b07950 */ /* 0x001fea0003c3ffff */
.L_x_18:
[----:B------:R-:W-:-:S00]  /*1940*/  BRA `(.L_x_18) ;  /* 0xfffffffc00fc7947 */ /* 0x000fc0000383ffff */
[----:B------:R-:W-:-:S00]  /*1950*/  NOP ;  /* 0x0000000000007918 */ /* 0x000fc00000000000 */
        /* <DEDUP_REMOVED lines=10> */
.L_x_86:


//--------------------- .text._Z23lstm_backward_dx_kernelPKfPfS0_iiiiii --------------------------
	.section	.text._Z23lstm_backward_dx_kernelPKfPfS0_iiiiii,"ax",@progbits
	.align	128
        .global         _Z23lstm_backward_dx_kernelPKfPfS0_iiiiii
        .type           _Z23lstm_backward_dx_kernelPKfPfS0_iiiiii,@function
        .size           _Z23lstm_backward_dx_kernelPKfPfS0_iiiiii,(.L_x_87 - _Z23lstm_backward_dx_kernelPKfPfS0_iiiiii)
        .other          _Z23lstm_backward_dx_kernelPKfPfS0_iiiiii,@"STO_CUDA_ENTRY STV_DEFAULT"
_Z23lstm_backward_dx_kernelPKfPfS0_iiiiii:
.text._Z23lstm_backward_dx_kernelPKfPfS0_iiiiii:
[----:B------:R-:W-:Y:S08]  /*0000*/  LDC R1, c[0x0][0x37c] ;  /* 0x0000df00ff017b82 */ /* 0x000ff00000000800 */
[----:B------:R-:W0:Y:S01]  /*0010*/  LDC R6, c[0x0][0x3a4] ;  /* 0x0000e900ff067b82 */ /* 0x000e220000000800 */
[----:B------:R-:W1:Y:S01]  /*0020*/  S2R R11, SR_TID.Y ;  /* 0x00000000000b7919 */ /* 0x000e620000002200 */
[----:B------:R-:W2:Y:S01]  /*0030*/  LDCU UR5, c[0x0][0x3ac] ;  /* 0x00007580ff0577ac */ /* 0x000ea20008000800 */
[----:B------:R-:W3:Y:S05]  /*0040*/  S2R R10, SR_TID.X ;  /* 0x00000000000a7919 */ /* 0x000eea0000002100 */
[----:B------:R-:W1:Y:S08]  /*0050*/  S2UR UR4, SR_CTAID.Y ;  /* 0x00000000000479c3 */ /* 0x000e700000002600 */
[----:B------:R-:W1:Y:S01]  /*0060*/  LDC R4, c[0x0][0x364] ;  /* 0x0000d900ff047b82 */ /* 0x000e620000000800 */
[----:B0-----:R-:W-:-:S07]  /*0070*/  IABS R5, R6 ;  /* 0x0000000600057213 */ /* 0x001fce0000000000 */
[----:B------:R-:W3:Y:S01]  /*0080*/  LDC R13, c[0x0][0x360] ;  /* 0x0000d800ff0d7b82 */ /* 0x000ee20000000800 */
[----:B------:R-:W0:Y:S01]  /*0090*/  I2F.RP R0, R5 ;  /* 0x0000000500007306 */ /* 0x000e220000209400 */
[----:B-1----:R-:W-:Y:S01]  /*00a0*/  IMAD R9, R4, UR4, R11 ;  /* 0x0000000404097c24 */ /* 0x002fe2000f8e020b */
[----:B------:R-:W1:Y:S06]  /*00b0*/  LDCU UR4, c[0x0][0x398] ;  /* 0x00007300ff0477ac */ /* 0x000e6c0008000800 */
[----:B0-----:R-:W0:Y:S02]  /*00c0*/  MUFU.RCP R0, R0 ;  /* 0x0000000000007308 */ /* 0x001e240000001000 */
[----:B0-----:R-:W-:Y:S01]  /*00d0*/  VIADD R2, R0, 0xffffffe ;  /* 0x0ffffffe00027836 */ /* 0x001fe20000000000 */
[----:B------:R-:W-:-:S05]  /*00e0*/  IABS R0, R9 ;  /* 0x0000000900007213 */ /* 0x000fca0000000000 */
[----:B------:R0:W4:Y:S02]  /*00f0*/  F2I.FTZ.U32.TRUNC.NTZ R3, R2 ;  /* 0x0000000200037305 */ /* 0x000124000021f000 */
[----:B0-----:R-:W-:Y:S02]  /*0100*/  HFMA2 R2, -RZ, RZ, 0, 0 ;  /* 0x00000000ff027431 */ /* 0x001fe400000001ff */
[----:B----4-:R-:W-:-:S04]  /*0110*/  IMAD.MOV R8, RZ, RZ, -R3 ;  /* 0x000000ffff087224 */ /* 0x010fc800078e0a03 */
[----:B------:R-:W-:-:S04]  /*0120*/  IMAD R7, R8, R5, RZ ;  /* 0x0000000508077224 */ /* 0x000fc800078e02ff */
[----:B------:R-:W-:-:S06]  /*0130*/  IMAD.HI.U32 R3, R3, R7, R2 ;  /* 0x0000000703037227 */ /* 0x000fcc00078e0002 */
[----:B------:R-:W-:-:S04]  /*0140*/  IMAD.HI.U32 R8, R3, R0, RZ ;  /* 0x0000000003087227 */ /* 0x000fc800078e00ff */
[----:B------:R-:W-:-:S04]  /*0150*/  IMAD.MOV R3, RZ, RZ, -R8 ;  /* 0x000000ffff037224 */ /* 0x000fc800078e0a08 */
[C---:B------:R-:W-:Y:S01]  /*0160*/  IMAD R0, R5.reuse, R3, R0 ;  /* 0x0000000305007224 */ /* 0x040fe200078e0200 */
[----:B-1----:R-:W-:Y:S01]  /*0170*/  I2FP.F32.S32 R3, UR4 ;  /* 0x0000000400037c45 */ /* 0x002fe20008201400 */
[----:B------:R-:W3:Y:S08]  /*0180*/  S2UR UR4, SR_CTAID.X ;  /* 0x00000000000479c3 */ /* 0x000ef00000002500 */
[----:B------:R-:W-:Y:S01]  /*0190*/  BAR.SYNC.DEFER_BLOCKING 0x0 ;  /* 0x0000000000007b1d */ /* 0x000fe20000010000 */
[----:B------:R-:W-:-:S05]  /*01a0*/  ISETP.GT.U32.AND P2, PT, R5, R0, PT ;  /* 0x000000000500720c */ /* 0x000fca0003f44070 */
[----:B------:R-:W0:Y:S08]  /*01b0*/  MUFU.RCP R2, R3 ;  /* 0x0000000300027308 */ /* 0x000e300000001000 */
[----:B------:R-:W-:Y:S01]  /*01c0*/  @!P2 IMAD.IADD R0, R0, 0x1, -R5 ;  /* 0x000000010000a824 */ /* 0x000fe200078e0a05 */
[----:B------:R-:W-:Y:S02]  /*01d0*/  @!P2 IADD3 R8, PT, PT, R8, 0x1, RZ ;  /* 0x000000010808a810 */ /* 0x000fe40007ffe0ff */
[----:B------:R-:W-:-:S02]  /*01e0*/  ISETP.NE.AND P2, PT, R6, RZ, PT ;  /* 0x000000ff0600720c */ /* 0x000fc40003f45270 */
[----:B------:R-:W-:Y:S02]  /*01f0*/  ISETP.GE.U32.AND P0, PT, R0, R5, PT ;  /* 0x000000050000720c */ /* 0x000fe40003f06070 */
[----:B------:R-:W-:Y:S01]  /*0200*/  LOP3.LUT R0, R9, R6, RZ, 0x3c, !PT ;  /* 0x0000000609007212 */ /* 0x000fe200078e3cff */
[----:B0-----:R-:W-:-:S03]  /*0210*/  FFMA R5, -R3, R2, 1 ;  /* 0x3f80000003057423 */ /* 0x001fc60000000102 */
[----:B------:R-:W-:Y:S01]  /*0220*/  ISETP.GE.AND P1, PT, R0, RZ, PT ;  /* 0x000000ff0000720c */ /* 0x000fe20003f26270 */
[----:B------:R-:W-:Y:S01]  /*0230*/  FFMA R5, R2, R5, R2 ;  /* 0x0000000502057223 */ /* 0x000fe20000000002 */
[----:B--2---:R-:W-:-:S05]  /*0240*/  I2FP.F32.S32 R0, UR5 ;  /* 0x0000000500007c45 */ /* 0x004fca0008201400 */
[----:B------:R-:W-:Y:S01]  /*0250*/  @P0 VIADD R8, R8, 0x1 ;  /* 0x0000000108080836 */ /* 0x000fe20000000000 */
[----:B------:R-:W0:Y:S01]  /*0260*/  FCHK P0, R0, R3 ;  /* 0x0000000300007302 */ /* 0x000e220000000000 */
[----:B------:R-:W-:-:S04]  /*0270*/  FFMA R2, R0, R5, RZ ;  /* 0x0000000500027223 */ /* 0x000fc800000000ff */
[----:B------:R-:W-:Y:S01]  /*0280*/  @!P1 IMAD.MOV R8, RZ, RZ, -R8 ;  /* 0x000000ffff089224 */ /* 0x000fe200078e0a08 */
[----:B------:R-:W-:Y:S01]  /*0290*/  @!P2 LOP3.LUT R8, RZ, R6, RZ, 0x33, !PT ;  /* 0x00000006ff08a212 */ /* 0x000fe200078e33ff */
[----:B------:R-:W-:-:S03]  /*02a0*/  FFMA R4, -R3, R2, R0 ;  /* 0x0000000203047223 */ /* 0x000fc60000000100 */
[----:B------:R-:W-:Y:S01]  /*02b0*/  IADD3 R7, PT, PT, -R8, RZ, RZ ;  /* 0x000000ff08077210 */ /* 0x000fe20007ffe1ff */
[----:B------:R-:W-:-:S04]  /*02c0*/  FFMA R2, R5, R4, R2 ;  /* 0x0000000405027223 */ /* 0x000fc80000000002 */
[----:B------:R-:W-:Y:S02]  /*02d0*/  IMAD R7, R6, R7, R9 ;  /* 0x0000000706077224 */ /* 0x000fe400078e0209 */
[----:B---3--:R-:W-:Y:S01]  /*02e0*/  IMAD R6, R13, UR4, R10 ;  /* 0x000000040d067c24 */ /* 0x008fe2000f8e020a */
[----:B0-----:R-:W-:Y:S06]  /*02f0*/  @!P0 BRA `(.L_x_19) ;  /* 0x00000000000c8947 */ /* 0x001fec0003800000 */
[----:B------:R-:W-:-:S07]  /*0300*/  MOV R2, 0x320 ;  /* 0x0000032000027802 */ /* 0x000fce0000000f00 */
[----:B------:R-:W-:Y:S05]  /*0310*/  CALL.REL.NOINC `($__internal_1_$__cuda_sm3x_div_rn_noftz_f32_slowpath) ;  /* 0x0000000c00007944 */ /* 0x000fea0003c00000 */
[----:B------:R-:W-:-:S07]  /*0320*/  IMAD.MOV.U32 R2, RZ, RZ, R0 ;  /* 0x000000ffff027224 */ /* 0x000fce00078e0000 */
.L_x_19:
[----:B------:R-:W0:Y:S01]  /*0330*/  FRND.CEIL R0, R2 ;  /* 0x0000000200007307 */ /* 0x000e220000209000 */
[----:B------:R-:W1:Y:S01]  /*0340*/  LDCU.64 UR12, c[0x0][0x358] ;  /* 0x00006b00ff0c77ac */ /* 0x000e620008000a00 */
[----:B------:R-:W-:Y:S01]  /*0350*/  IMAD.MOV.U32 R30, RZ, RZ, RZ ;  /* 0x000000ffff1e7224 */ /* 0x000fe200078e00ff */
[----:B0-----:R-:W-:-:S13]  /*0360*/  FSETP.GT.AND P0, PT, R0, RZ, PT ;  /* 0x000000ff0000720b */ /* 0x001fda0003f04000 */
[----:B-1----:R-:W-:Y:S05]  /*0370*/  @!P0 BRA `(.L_x_20) ;  /* 0x0000000800b88947 */ /* 0x002fea0003800000 */
[----:B------:R-:W0:Y:S01]  /*0380*/  LDC.64 R28, c[0x0][0x398] ;  /* 0x0000e600ff1c7b82 */ /* 0x000e220000000a00 */
[----:B------:R-:W1:Y:S01]  /*0390*/  LDCU.64 UR8, c[0x0][0x3a0] ;  /* 0x00007400ff0877ac */ /* 0x000e620008000a00 */
[----:B------:R-:W-:Y:S01]  /*03a0*/  IMAD.SHL.U32 R21, R11, 0x4, RZ ;  /* 0x000000040b157824 */ /* 0x000fe200078e00ff */
[----:B------:R-:W-:Y:S01]  /*03b0*/  MOV R30, RZ ;  /* 0x000000ff001e7202 */ /* 0x000fe20000000f00 */
[----:B------:R-:W-:-:S04]  /*03c0*/  UMOV UR4, 0x400 ;  /* 0x0000040000047882 */ /* 0x000fc80000000000 */
[----:B------:R-:W2:Y:S01]  /*03d0*/  S2UR UR5, SR_CgaCtaId ;  /* 0x00000000000579c3 */ /* 0x000ea20000008800 */
[----:B-1----:R-:W-:Y:S01]  /*03e0*/  IMAD R20, R7, UR8, R8 ;  /* 0x0000000807147c24 */ /* 0x002fe2000f8e0208 */
[----:B------:R-:W-:Y:S01]  /*03f0*/  UIMAD UR6, UR9, UR8, URZ ;  /* 0x00000008090672a4 */ /* 0x000fe2000f8e02ff */
[----:B0-----:R-:W-:Y:S02]  /*0400*/  R2UR UR14, R28 ;  /* 0x000000001c0e72ca */ /* 0x001fe400000e0000 */
[----:B------:R-:W-:-:S05]  /*0410*/  IADD3 R13, PT, PT, R10, R29, RZ ;  /* 0x0000001d0a0d7210 */ /* 0x000fca0007ffe0ff */
[----:B------:R-:W-:Y:S01]  /*0420*/  IMAD.SHL.U32 R19, R13, 0x4, RZ ;  /* 0x000000040d137824 */ /* 0x000fe200078e00ff */
[----:B--2---:R-:W-:-:S05]  /*0430*/  ULEA UR4, UR5, UR4, 0x18 ;  /* 0x0000000405047291 */ /* 0x004fca000f8ec0ff */
[----:B------:R-:W-:Y:S01]  /*0440*/  IMAD R2, R11, UR14, R10 ;  /* 0x0000000e0b027c24 */ /* 0x000fe2000f8e020a */
[----:B------:R-:W-:Y:S01]  /*0450*/  MOV R14, UR14 ;  /* 0x0000000e000e7c02 */ /* 0x000fe20008000f00 */
[----:B------:R-:W-:Y:S01]  /*0460*/  IMAD.U32 R16, RZ, RZ, UR14 ;  /* 0x0000000eff107e24 */ /* 0x000fe2000f8e00ff */
[----:B------:R-:W-:Y:S01]  /*0470*/  MOV R4, UR14 ;  /* 0x0000000e00047c02 */ /* 0x000fe20008000f00 */
[----:B------:R-:W-:Y:S01]  /*0480*/  IMAD.IADD R29, R2, 0x1, R29 ;  /* 0x00000001021d7824 */ /* 0x000fe200078e021d */
[----:B------:R-:W-:Y:S01]  /*0490*/  MOV R12, UR14 ;  /* 0x0000000e000c7c02 */ /* 0x000fe20008000f00 */
[----:B------:R-:W-:Y:S01]  /*04a0*/  IMAD.U32 R2, RZ, RZ, UR14 ;  /* 0x0000000eff027e24 */ /* 0x000fe2000f8e00ff */
[----:B------:R-:W-:Y:S01]  /*04b0*/  MOV R26, UR14 ;  /* 0x0000000e001a7c02 */ /* 0x000fe20008000f00 */
[----:B------:R-:W-:Y:S01]  /*04c0*/  IMAD.U32 R18, RZ, RZ, UR14 ;  /* 0x0000000eff127e24 */ /* 0x000fe2000f8e00ff */
[----:B------:R-:W-:Y:S01]  /*04d0*/  LEA R16, R16, R19, 0x4 ;  /* 0x0000001310107211 */ /* 0x000fe200078e20ff */
[----:B------:R-:W-:Y:S01]  /*04e0*/  IMAD.U32 R24, RZ, RZ, UR14 ;  /* 0x0000000eff187e24 */ /* 0x000fe2000f8e00ff */
[----:B------:R-:W-:Y:S01]  /*04f0*/  LEA R23, R2, R21, 0x3 ;  /* 0x0000001502177211 */ /* 0x000fe200078e18ff */
[----:B------:R-:W-:Y:S01]  /*0500*/  IMAD.U32 R28, RZ, RZ, UR14 ;  /* 0x0000000eff1c7e24 */ /* 0x000fe2000f8e00ff */
[----:B------:R-:W-:Y:S01]  /*0510*/  LEA R29, R29, UR4, 0x2 ;  /* 0x000000041d1d7c11 */ /* 0x000fe2000f8e10ff */
[----:B------:R-:W-:Y:S01]  /*0520*/  IMAD R22, R10, UR14, R11 ;  /* 0x0000000e0a167c24 */ /* 0x000fe2000f8e020b */
[----:B------:R-:W-:Y:S01]  /*0530*/  ULOP3.LUT UR10, UR14, 0x7, URZ, 0xc0, !UPT ;  /* 0x000000070e0a7892 */ /* 0x000fe2000f8ec0ff */
[--C-:B------:R-:W-:Y:S01]  /*0540*/  IMAD R14, R14, 0x8, R19.reuse ;  /* 0x000000080e0e7824 */ /* 0x100fe200078e0213 */
[----:B------:R-:W-:Y:S01]  /*0550*/  ULOP3.LUT UR11, UR14, 0x3, URZ, 0xc0, !UPT ;  /* 0x000000030e0b7892 */ /* 0x000fe2000f8ec0ff */
[--C-:B------:R-:W-:Y:S01]  /*0560*/  IMAD R15, R2, 0xc, R19.reuse ;  /* 0x0000000c020f7824 */ /* 0x100fe200078e0213 */
[----:B------:R-:W-:Y:S01]  /*0570*/  LEA R22, R22, UR4, 0x2 ;  /* 0x0000000416167c11 */ /* 0x000fe2000f8e10ff */
[--C-:B------:R-:W-:Y:S01]  /*0580*/  IMAD R17, R4, 0x14, R19.reuse ;  /* 0x0000001404117824 */ /* 0x100fe200078e0213 */
[----:B------:R-:W-:Y:S01]  /*0590*/  ULOP3.LUT UR7, UR14, 0x7ffffff8, URZ, 0xc0, !UPT ;  /* 0x7ffffff80e077892 */ /* 0x000fe2000f8ec0ff */
[--C-:B------:R-:W-:Y:S01]  /*05a0*/  IMAD R18, R18, 0x18, R19.reuse ;  /* 0x0000001812127824 */ /* 0x100fe200078e0213 */
[----:B------:R-:W-:Y:S01]  /*05b0*/  UMOV UR4, URZ ;  /* 0x000000ff00047c82 */ /* 0x000fe20008000000 */
[----:B------:R-:W-:-:S02]  /*05c0*/  IMAD R19, R12, 0x1c, R19 ;  /* 0x0000001c0c137824 */ /* 0x000fc400078e0213 */
[--C-:B------:R-:W-:Y:S02]  /*05d0*/  IMAD R24, R24, 0xc, R21.reuse ;  /* 0x0000000c18187824 */ /* 0x100fe400078e0215 */
[--C-:B------:R-:W-:Y:S02]  /*05e0*/  IMAD R25, R4, 0x10, R21.reuse ;  /* 0x0000001004197824 */ /* 0x100fe400078e0215 */
[--C-:B------:R-:W-:Y:S02]  /*05f0*/  IMAD R26, R26, 0x14, R21.reuse ;  /* 0x000000141a1a7824 */ /* 0x100fe400078e0215 */
[--C-:B------:R-:W-:Y:S02]  /*0600*/  IMAD R27, R12, 0x18, R21.reuse ;  /* 0x000000180c1b7824 */ /* 0x100fe400078e0215 */
[----:B------:R-:W-:-:S07]  /*0610*/  IMAD R28, R28, 0x1c, R21 ;  /* 0x0000001c1c1c7824 */ /* 0x000fce00078e0215 */
.L_x_26:
[----:B0-----:R-:W0:Y:S01]  /*0620*/  LDCU UR14, c[0x0][0x398] ;  /* 0x00007300ff0e77ac */ /* 0x001e220008000800 */
[----:B------:R-:W-:Y:S01]  /*0630*/  HFMA2 R32, -RZ, RZ, 0, 0 ;  /* 0x00000000ff207431 */ /* 0x000fe200000001ff */
[----:B------:R-:W1:Y:S01]  /*0640*/  LDCU UR8, c[0x0][0x3ac] ;  /* 0x00007580ff0877ac */ /* 0x000e620008000800 */
[----:B------:R-:W2:Y:S01]  /*0650*/  LDCU UR5, c[0x0][0x3a8] ;  /* 0x00007500ff0577ac */ /* 0x000ea20008000800 */
[----:B0-----:R-:W-:-:S05]  /*0660*/  MOV R12, UR14 ;  /* 0x0000000e000c7c02 */ /* 0x001fca0008000f00 */
[C---:B------:R-:W-:Y:S02]  /*0670*/  IMAD R31, R12.reuse, UR4, R10 ;  /* 0x000000040c1f7c24 */ /* 0x040fe4000f8e020a */
[----:B------:R-:W-:-:S03]  /*0680*/  IMAD R33, R12, UR4, R11 ;  /* 0x000000040c217c24 */ /* 0x000fc6000f8e020b */
[----:B-1----:R-:W-:Y:S02]  /*0690*/  ISETP.GE.AND P0, PT, R31, UR8, PT ;  /* 0x000000081f007c0c */ /* 0x002fe4000bf06270 */
[----:B------:R-:W-:Y:S02]  /*06a0*/  ISETP.GE.AND P1, PT, R33, UR8, PT ;  /* 0x0000000821007c0c */ /* 0x000fe4000bf26270 */
[----:B------:R-:W-:Y:S02]  /*06b0*/  ISETP.GE.OR P0, PT, R9, UR6, P0 ;  /* 0x0000000609007c0c */ /* 0x000fe40008706670 */
[----:B--2---:R-:W-:-:S11]  /*06c0*/  ISETP.GE.OR P1, PT, R6, UR5, P1 ;  /* 0x0000000506007c0c */ /* 0x004fd60008f26670 */
[----:B------:R-:W0:Y:S01]  /*06d0*/  @!P0 LDC.64 R4, c[0x0][0x380] ;  /* 0x0000e000ff048b82 */ /* 0x000e220000000a00 */
[----:B------:R-:W-:Y:S02]  /*06e0*/  @!P0 IMAD R31, R20, UR8, R31 ;  /* 0x00000008141f8c24 */ /* 0x000fe4000f8e021f */
[----:B------:R-:W-:-:S05]  /*06f0*/  @!P1 IMAD R33, R33, UR5, R6 ;  /* 0x0000000521219c24 */ /* 0x000fca000f8e0206 */
[----:B------:R-:W1:Y:S01]  /*0700*/  @!P1 LDC.64 R2, c[0x0][0x390] ;  /* 0x0000e400ff029b82 */ /* 0x000e620000000a00 */
[----:B0-----:R-:W-:-:S04]  /*0710*/  @!P0 IMAD.WIDE R4, R31, 0x4, R4 ;  /* 0x000000041f048825 */ /* 0x001fc800078e0204 */
[----:B------:R-:W-:Y:S02]  /*0720*/  IMAD.MOV.U32 R31, RZ, RZ, RZ ;  /* 0x000000ffff1f7224 */ /* 0x000fe400078e00ff */
[----:B-1----:R-:W-:-:S04]  /*0730*/  @!P1 IMAD.WIDE R2, R33, 0x4, R2 ;  /* 0x0000000421029825 */ /* 0x002fc800078e0202 */
[----:B------:R-:W2:Y:S04]  /*0740*/  @!P0 LDG.E R31, desc[UR12][R4.64] ;  /* 0x0000000c041f8981 */ /* 0x000ea8000c1e1900 */
[----:B------:R-:W3:Y:S01]  /*0750*/  @!P1 LDG.E R32, desc[UR12][R2.64] ;  /* 0x0000000c02209981 */ /* 0x000ee2000c1e1900 */
[----:B------:R-:W-:-:S03]  /*0760*/  UISETP.GE.AND UP0, UPT, UR14, 0x1, UPT ;  /* 0x000000010e00788c */ /* 0x000fc6000bf06270 */
[----:B--2---:R0:W-:Y:S04]  /*0770*/  STS [R22], R31 ;  /* 0x0000001f16007388 */ /* 0x0041e80000000800 */
[----:B---3--:R0:W-:Y:S01]  /*0780*/  STS [R29], R32 ;  /* 0x000000201d007388 */ /* 0x0081e20000000800 */
[----:B------:R-:W-:Y:S06]  /*0790*/  BAR.SYNC.DEFER_BLOCKING 0x0 ;  /* 0x0000000000007b1d */ /* 0x000fec0000010000 */
[----:B------:R-:W-:Y:S05]  /*07a0*/  BRA.U !UP0, `(.L_x_21) ;  /* 0x0000000508987547 */ /* 0x000fea000b800000 */
[----:B------:R-:W-:Y:S01]  /*07b0*/  UISETP.GE.U32.AND UP0, UPT, UR14, 0x8, UPT ;  /* 0x000000080e00788c */ /* 0x000fe2000bf06070 */
[----:B------:R-:W-:-:S08]  /*07c0*/  UMOV UR5, URZ ;  /* 0x000000ff00057c82 */ /* 0x000fd00008000000 */
[----:B------:R-:W-:Y:S05]  /*07d0*/  BRA.U !UP0, `(.L_x_22) ;  /* 0x0000000108907547 */ /* 0x000fea000b800000 */
[----:B------:R-:W1:Y:S01]  /*07e0*/  S2UR UR8, SR_CgaCtaId ;  /* 0x00000000000879c3 */ /* 0x000e620000008800 */
[----:B------:R-:W-:Y:S01]  /*07f0*/  IMAD.SHL.U32 R3, R13, 0x4, RZ ;  /* 0x000000040d037824 */ /* 0x000fe200078e00ff */
[C---:B------:R-:W-:Y:S01]  /*0800*/  LEA R4, R12.reuse, R21, 0x2 ;  /* 0x000000150c047211 */ /* 0x040fe200078e10ff */
[----:B------:R-:W-:Y:S01]  /*0810*/  UMOV UR5, 0x400 ;  /* 0x0000040000057882 */ /* 0x000fe20000000000 */
[----:B------:R-:W-:Y:S01]  /*0820*/  UIADD3 UR9, UPT, UPT, -UR7, URZ, URZ ;  /* 0x000000ff07097290 */ /* 0x000fe2000fffe1ff */
[----:B------:R-:W-:Y:S01]  /*0830*/  IMAD R2, R12, 0x4, R3 ;  /* 0x000000040c027824 */ /* 0x000fe200078e0203 */
[----:B-1----:R-:W-:-:S12]  /*0840*/  ULEA UR5, UR8, UR5, 0x18 ;  /* 0x0000000508057291 */ /* 0x002fd8000f8ec0ff */
.L_x_23:
[----:B------:R-:W-:Y:S01]  /*0850*/  LDS R5, [R21+UR5] ;  /* 0x0000000515057984 */ /* 0x000fe20008000800 */
[----:B------:R-:W-:-:S03]  /*0860*/  UIADD3 UR9, UPT, UPT, UR9, 0x8, URZ ;  /* 0x0000000809097890 */ /* 0x000fc6000fffe0ff */
[----:B0-----:R-:W0:Y:S01]  /*0870*/  LDS R31, [R3+UR5] ;  /* 0x00000005031f7984 */ /* 0x001e220008000800 */
[----:B------:R-:W-:-:S03]  /*0880*/  UISETP.NE.AND UP0, UPT, UR9, URZ, UPT ;  /* 0x000000ff0900728c */ /* 0x000fc6000bf05270 */
[----:B------:R-:W-:Y:S04]  /*0890*/  LDS R32, [R4+UR5] ;  /* 0x0000000504207984 */ /* 0x000fe80008000800 */
[----:B------:R-:W1:Y:S01]  /*08a0*/  LDS R33, [R2+UR5] ;  /* 0x0000000502217984 */ /* 0x000e620008000800 */
[----:B0-----:R-:W-:-:S03]  /*08b0*/  FFMA R5, R5, R31, R30 ;  /* 0x0000001f05057223 */ /* 0x001fc6000000001e */
[----:B------:R-:W-:Y:S04]  /*08c0*/  LDS R30, [R23+UR5] ;  /* 0x00000005171e7984 */ /* 0x000fe80008000800 */
[----:B------:R-:W0:Y:S01]  /*08d0*/  LDS R31, [R14+UR5] ;  /* 0x000000050e1f7984 */ /* 0x000e220008000800 */
[----:B-1----:R-:W-:-:S03]  /*08e0*/  FFMA R5, R32, R33, R5 ;  /* 0x0000002120057223 */ /* 0x002fc60000000005 */
        /* <DEDUP_REMOVED lines=14> */
[----:B------:R-:W-:Y:S01]  /*09d0*/  ULEA UR5, UR14, UR5, 0x5 ;  /* 0x000000050e057291 */ /* 0x000fe2000f8e28ff */
[----:B0-----:R-:W-:-:S04]  /*09e0*/  FFMA R30, R30, R31, R5 ;  /* 0x0000001f1e1e7223 */ /* 0x001fc80000000005 */
[----:B-1----:R-:W-:Y:S01]  /*09f0*/  FFMA R30, R33, R32, R30 ;  /* 0x00000020211e7223 */ /* 0x002fe2000000001e */
[----:B------:R-:W-:Y:S06]  /*0a00*/  BRA.U UP0, `(.L_x_23) ;  /* 0xfffffffd00907547 */ /* 0x000fec000b83ffff */
[----:B------:R-:W-:-:S05]  /*0a10*/  UMOV UR5, UR7 ;  /* 0x0000000700057c82 */ /* 0x000fca0008000000 */
.L_x_22:
        /* <DEDUP_REMOVED lines=9> */
[----:B------:R-:W-:Y:S01]  /*0ab0*/  IMAD R2, R12, UR5, R11 ;  /* 0x000000050c027c24 */ /* 0x000fe2000f8e020b */
[----:B------:R-:W-:Y:S02]  /*0ac0*/  UIADD3 UR5, UPT, UPT, UR5, 0x4, URZ ;  /* 0x0000000405057890 */ /* 0x000fe4000fffe0ff */
[----:B-1----:R-:W-:-:S06]  /*0ad0*/  ULEA UR8, UR9, UR8, 0x18 ;  /* 0x0000000809087291 */ /* 0x002fcc000f8ec0ff */
[----:B------:R-:W-:Y:S02]  /*0ae0*/  LEA R35, R3, UR8, 0x2 ;  /* 0x0000000803237c11 */ /* 0x000fe4000f8e10ff */
[----:B------:R-:W-:-:S03]  /*0af0*/  LEA R5, R2, UR8, 0x2 ;  /* 0x0000000802057c11 */ /* 0x000fc6000f8e10ff */
[C---:B0-----:R-:W-:Y:S01]  /*0b00*/  IMAD R31, R12.reuse, 0x4, R35 ;  /* 0x000000040c1f7824 */ /* 0x041fe200078e0223 */
[C---:B------:R-:W-:Y:S01]  /*0b10*/  LEA R37, R12.reuse, R5, 0x2 ;  /* 0x000000050c257211 */ /* 0x040fe200078e10ff */
[----:B------:R-:W-:Y:S02]  /*0b20*/  LDS R3, [R35] ;  /* 0x0000000023037984 */ /* 0x000fe40000000800 */
[C---:B------:R-:W-:Y:S01]  /*0b30*/  IMAD R33, R12.reuse, 0x4, R31 ;  /* 0x000000040c217824 */ /* 0x040fe200078e021f */
[C---:B------:R-:W-:Y:S01]  /*0b40*/  LEA R34, R12.reuse, R37, 0x2 ;  /* 0x000000250c227211 */ /* 0x040fe200078e10ff */
[----:B------:R-:W0:Y:S02]  /*0b50*/  LDS R5, [R5] ;  /* 0x0000000005057984 */ /* 0x000e240000000800 */
[C---:B------:R-:W-:Y:S01]  /*0b60*/  IMAD R36, R12.reuse, 0x4, R33 ;  /* 0x000000040c247824 */ /* 0x040fe200078e0221 */
[----:B------:R-:W-:Y:S01]  /*0b70*/  LEA R32, R12, R34, 0x2 ;  /* 0x000000220c207211 */ /* 0x000fe200078e10ff */
[----:B------:R-:W-:Y:S04]  /*0b80*/  LDS R4, [R37] ;  /* 0x0000000025047984 */ /* 0x000fe80000000800 */
[----:B------:R-:W1:Y:S04]  /*0b90*/  LDS R31, [R31] ;  /* 0x000000001f1f7984 */ /* 0x000e680000000800 */
[----:B------:R-:W-:Y:S04]  /*0ba0*/  LDS R2, [R34] ;  /* 0x0000000022027984 */ /* 0x000fe80000000800 */
[----:B------:R-:W2:Y:S04]  /*0bb0*/  LDS R33, [R33] ;  /* 0x0000000021217984 */ /* 0x000ea80000000800 */
[----:B------:R-:W-:Y:S04]  /*0bc0*/  LDS R32, [R32] ;  /* 0x0000000020207984 */ /* 0x000fe80000000800 */
[----:B------:R-:W3:Y:S01]  /*0bd0*/  LDS R36, [R36] ;  /* 0x0000000024247984 */ /* 0x000ee20000000800 */
[----:B0-----:R-:W-:-:S04]  /*0be0*/  FFMA R3, R5, R3, R30 ;  /* 0x0000000305037223 */ /* 0x001fc8000000001e */
[----:B-1----:R-:W-:-:S04]  /*0bf0*/  FFMA R3, R4, R31, R3 ;  /* 0x0000001f04037223 */ /* 0x002fc80000000003 */
[----:B--2---:R-:W-:-:S04]  /*0c00*/  FFMA R3, R2, R33, R3 ;  /* 0x0000002102037223 */ /* 0x004fc80000000003 */
[----:B---3--:R-:W-:-:S07]  /*0c10*/  FFMA R30, R32, R36, R3 ;  /* 0x00000024201e7223 */ /* 0x008fce0000000003 */
.L_x_24:
[----:B------:R-:W-:Y:S05]  /*0c20*/  BRA.U !UP1, `(.L_x_21) ;  /* 0x0000000109787547 */ /* 0x000fea000b800000 */
[----:B------:R-:W-:Y:S02]  /*0c30*/  UISETP.NE.AND UP0, UPT, UR11, 0x1, UPT ;  /* 0x000000010b00788c */ /* 0x000fe4000bf05270 */
[----:B------:R-:W-:-:S07]  /*0c40*/  ULOP3.LUT UP1, URZ, UR14, 0x1, URZ, 0xc0, !UPT ;  /* 0x000000010eff7892 */ /* 0x000fce000f82c0ff */
[----:B------:R-:W-:Y:S05]  /*0c50*/  BRA.U !UP0, `(.L_x_25) ;  /* 0x0000000108407547 */ /* 0x000fea000b800000 */
[----:B------:R-:W1:Y:S01]  /*0c60*/  S2UR UR9, SR_CgaCtaId ;  /* 0x00000000000979c3 */ /* 0x000e620000008800 */
[----:B------:R-:W-:Y:S01]  /*0c70*/  UMOV UR8, 0x400 ;  /* 0x0000040000087882 */ /* 0x000fe20000000000 */
[C---:B------:R-:W-:Y:S02]  /*0c80*/  IMAD R4, R12.reuse, UR5, R13 ;  /* 0x000000050c047c24 */ /* 0x040fe4000f8e020d */
[----:B------:R-:W-:Y:S01]  /*0c90*/  IMAD R2, R12, UR5, R11 ;  /* 0x000000050c027c24 */ /* 0x000fe2000f8e020b */
[----:B------:R-:W-:Y:S02]  /*0ca0*/  UIADD3 UR5, UPT, UPT, UR5, 0x2, URZ ;  /* 0x0000000205057890 */ /* 0x000fe4000fffe0ff */
[----:B-1----:R-:W-:-:S06]  /*0cb0*/  ULEA UR8, UR9, UR8, 0x18 ;  /* 0x0000000809087291 */ /* 0x002fcc000f8ec0ff */
[----:B0-----:R-:W-:Y:S02]  /*0cc0*/  LEA R31, R4, UR8, 0x2 ;  /* 0x00000008041f7c11 */ /* 0x001fe4000f8e10ff */
[----:B------:R-:W-:-:S03]  /*0cd0*/  LEA R3, R2, UR8, 0x2 ;  /* 0x0000000802037c11 */ /* 0x000fc6000f8e10ff */
[C---:B------:R-:W-:Y:S01]  /*0ce0*/  IMAD R4, R12.reuse, 0x4, R31 ;  /* 0x000000040c047824 */ /* 0x040fe200078e021f */
[----:B------:R-:W-:Y:S01]  /*0cf0*/  LEA R2, R12, R3, 0x2 ;  /* 0x000000030c027211 */ /* 0x000fe200078e10ff */
[----:B------:R-:W-:Y:S04]  /*0d00*/  LDS R5, [R3] ;  /* 0x0000000003057984 */ /* 0x000fe80000000800 */
[----:B------:R-:W0:Y:S04]  /*0d10*/  LDS R31, [R31] ;  /* 0x000000001f1f7984 */ /* 0x000e280000000800 */
[----:B------:R-:W-:Y:S04]  /*0d20*/  LDS R2, [R2] ;  /* 0x0000000002027984 */ /* 0x000fe80000000800 */
[----:B------:R-:W1:Y:S01]  /*0d30*/  LDS R4, [R4] ;  /* 0x0000000004047984 */ /* 0x000e620000000800 */
[----:B0-----:R-:W-:-:S04]  /*0d40*/  FFMA R5, R5, R31, R30 ;  /* 0x0000001f05057223 */ /* 0x001fc8000000001e */
[----:B-1----:R-:W-:-:S07]  /*0d50*/  FFMA R30, R2, R4, R5 ;  /* 0x00000004021e7223 */ /* 0x002fce0000000005 */
.L_x_25:
        /* <DEDUP_REMOVED lines=11> */
.L_x_21:
[----:B------:R-:W-:Y:S01]  /*0e10*/  UIADD3 UR4, UPT, UPT, UR4, 0x1, URZ ;  /* 0x0000000104047890 */ /* 0x000fe2000fffe0ff */
[----:B------:R-:W-:Y:S05]  /*0e20*/  BAR.SYNC.DEFER_BLOCKING 0x0 ;  /* 0x0000000000007b1d */ /* 0x000fea0000010000 */
[----:B------:R-:W-:-:S04]  /*0e30*/  I2FP.F32.U32 R3, UR4 ;  /* 0x0000000400037c45 */ /* 0x000fc80008201000 */
[----:B------:R-:W-:-:S13]  /*0e40*/  FSETP.GT.AND P0, PT, R0, R3, PT ;  /* 0x000000030000720b */ /* 0x000fda0003f04000 */
[----:B------:R-:W-:Y:S05]  /*0e50*/  @P0 BRA `(.L_x_26) ;  /* 0xfffffff400f00947 */ /* 0x000fea000383ffff */
.L_x_20:
[----:B------:R-:W1:Y:S01]  /*0e60*/  LDCU.64 UR4, c[0x0][0x3a0] ;  /* 0x00007400ff0477ac */ /* 0x000e620008000a00 */
[----:B------:R-:W2:Y:S01]  /*0e70*/  LDCU UR6, c[0x0][0x3a8] ;  /* 0x00007500ff0677ac */ /* 0x000ea20008000800 */
[----:B-1----:R-:W-:Y:S01]  /*0e80*/  UIMAD UR4, UR5, UR4, URZ ;  /* 0x00000004050472a4 */ /* 0x002fe2000f8e02ff */
[----:B--2---:R-:W-:-:S05]  /*0e90*/  ISETP.GE.AND P0, PT, R6, UR6, PT ;  /* 0x0000000606007c0c */ /* 0x004fca000bf06270 */
[----:B------:R-:W-:-:S13]  /*0ea0*/  ISETP.GE.OR P0, PT, R9, UR4, P0 ;  /* 0x0000000409007c0c */ /* 0x000fda0008706670 */
[----:B------:R-:W-:Y:S05]  /*0eb0*/  @P0 EXIT ;  /* 0x000000000000094d */ /* 0x000fea0003800000 */
[----:B------:R-:W1:Y:S01]  /*0ec0*/  LDC.64 R2, c[0x0][0x388] ;  /* 0x0000e200ff027b82 */ /* 0x000e620000000a00 */
[----:B------:R-:W-:-:S04]  /*0ed0*/  IMAD R7, R8, UR5, R7 ;  /* 0x0000000508077c24 */ /* 0x000fc8000f8e0207 */
[----:B------:R-:W-:-:S04]  /*0ee0*/  IMAD R7, R7, UR6, R6 ;  /* 0x0000000607077c24 */ /* 0x000fc8000f8e0206 */
[----:B-1----:R-:W-:-:S05]  /*0ef0*/  IMAD.WIDE R2, R7, 0x4, R2 ;  /* 0x0000000407027825 */ /* 0x002fca00078e0202 */
[----:B------:R-:W-:Y:S01]  /*0f00*/  STG.E desc[UR12][R2.64], R30 ;  /* 0x0000001e02007986 */ /* 0x000fe2000c10190c */
[----:B------:R-:W-:Y:S05]  /*0f10*/  EXIT ;  /* 0x000000000000794d */ /* 0x000fea0003800000 */
        .weak           $__internal_1_$__cuda_sm3x_div_rn_noftz_f32_slowpath
        .type           $__internal_1_$__cuda_sm3x_div_rn_noftz_f32_slowpath,@function
        .size           $__internal_1_$__cuda_sm3x_div_rn_noftz_f32_slowpath,(.L_x_87 - $__internal_1_$__cuda_sm3x_div_rn_noftz_f32_slowpath)
$__internal_1_$__cuda_sm3x_div_rn_noftz_f32_slowpath:
[--C-:B------:R-:W-:Y:S01]  /*0f20*/  SHF.R.U32.HI R5, RZ, 0x17, R3.reuse ;  /* 0x00000017ff057819 */ /* 0x100fe20000011603 */
[----:B------:R-:W-:Y:S01]  /*0f30*/  IMAD.MOV.U32 R13, RZ, RZ, R3 ;  /* 0x000000ffff0d7224 */ /* 0x000fe200078e0003 */
[----:B------:R-:W-:Y:S02]  /*0f40*/  SHF.R.U32.HI R4, RZ, 0x17, R0 ;  /* 0x00000017ff047819 */ /* 0x000fe40000011600 */
[----:B------:R-:W-:Y:S02]  /*0f50*/  LOP3.LUT R5, R5, 0xff, RZ, 0xc0, !PT ;  /* 0x000000ff05057812 */ /* 0x000fe400078ec0ff */
[----:B------:R-:W-:Y:S02]  /*0f60*/  LOP3.LUT R4, R4, 0xff, RZ, 0xc0, !PT ;  /* 0x000000ff04047812 */ /* 0x000fe400078ec0ff */
[----:B------:R-:W-:Y:S02]  /*0f70*/  IADD3 R16, PT, PT, R5, -0x1, RZ ;  /* 0xffffffff05107810 */ /* 0x000fe40007ffe0ff */
[----:B------:R-:W-:Y:S01]  /*0f80*/  MOV R12, R0 ;  /* 0x00000000000c7202 */ /* 0x000fe20000000f00 */
[----:B------:R-:W-:Y:S01]  /*0f90*/  VIADD R15, R4, 0xffffffff ;  /* 0xffffffff040f7836 */ /* 0x000fe20000000000 */
[----:B------:R-:W-:-:S04]  /*0fa0*/  ISETP.GT.U32.AND P0, PT, R16, 0xfd, PT ;  /* 0x000000fd1000780c */ /* 0x000fc80003f04070 */
        /* <DEDUP_REMOVED lines=21> */
[----:B------:R-:W-:Y:S01]  /*1100*/  @P0 IMAD.MOV.U32 R14, RZ, RZ, RZ ;  /* 0x000000ffff0e0224 */ /* 0x000fe200078e00ff */
[----:B------:R-:W-:Y:S01]  /*1110*/  @!P0 MOV R14, 0xffffffc0 ;  /* 0xffffffc0000e8802 */ /* 0x000fe20000000f00 */
[----:B------:R-:W-:Y:S01]  /*1120*/  @!P0 FFMA R12, R0, 1.84467440737095516160e+19, RZ ;  /* 0x5f800000000c8823 */ /* 0x000fe200000000ff */
[----:B------:R-:W-:-:S03]  /*1130*/  @!P1 FFMA R13, R3, 1.84467440737095516160e+19, RZ ;  /* 0x5f800000030d9823 */ /* 0x000fc600000000ff */
[----:B------:R-:W-:-:S07]  /*1140*/  @!P1 VIADD R14, R14, 0x40 ;  /* 0x000000400e0e9836 */ /* 0x000fce0000000000 */
.L_x_27:
[----:B------:R-:W-:Y:S01]  /*1150*/  LEA R0, R5, 0xc0800000, 0x17 ;  /* 0xc080000005007811 */ /* 0x000fe200078eb8ff */
[----:B------:R-:W-:-:S03]  /*1160*/  VIADD R4, R4, 0xffffff81 ;  /* 0xffffff8104047836 */ /* 0x000fc60000000000 */
[----:B------:R-:W-:Y:S01]  /*1170*/  IADD3 R13, PT, PT, -R0, R13, RZ ;  /* 0x0000000d000d7210 */ /* 0x000fe20007ffe1ff */
[C---:B------:R-:W-:Y:S01]  /*1180*/  IMAD R0, R4.reuse, -0x800000, R12 ;  /* 0xff80000004007824 */ /* 0x040fe200078e020c */
[----:B------:R-:W-:Y:S02]  /*1190*/  IADD3 R5, PT, PT, R4, 0x7f, -R5 ;  /* 0x0000007f04057810 */ /* 0x000fe40007ffe805 */
        /* <DEDUP_REMOVED lines=11> */
[----:B------:R-:W-:-:S05]  /*1250*/  LOP3.LUT R0, R0, 0xff, RZ, 0xc0, !PT ;  /* 0x000000ff00007812 */ /* 0x000fca00078ec0ff */
[----:B------:R-:W-:-:S05]  /*1260*/  IMAD.IADD R14, R0, 0x1, R5 ;  /* 0x00000001000e7824 */ /* 0x000fca00078e0205 */
        /* <DEDUP_REMOVED lines=10> */
[-CC-:B------:R-:W-:Y:S01]  /*1310*/  FFMA.RZ R0, R16, R12.reuse, R17.reuse ;  /* 0x0000000c10007223 */ /* 0x180fe2000000c011 */
[----:B------:R-:W-:Y:S02]  /*1320*/  VIADD R13, R14, 0x20 ;  /* 0x000000200e0d7836 */ /* 0x000fe40000000000 */
[-CC-:B------:R-:W-:Y:S01]  /*1330*/  FFMA.RM R5, R16, R12.reuse, R17.reuse ;  /* 0x0000000c10057223 */ /* 0x180fe20000004011 */
[----:B------:R-:W-:Y:S02]  /*1340*/  ISETP.NE.AND P2, PT, R14, RZ, PT ;  /* 0x000000ff0e00720c */ /* 0x000fe40003f45270 */
        /* <DEDUP_REMOVED lines=14> */
[----:B------:R-:W-:-:S05]  /*1430*/  LOP3.LUT R0, R0, R5, RZ, 0xc0, !PT ;  /* 0x0000000500007212 */ /* 0x000fca00078ec0ff */
[----:B------:R-:W-:-:S05]  /*1440*/  IMAD.IADD R0, R13, 0x1, R0 ;  /* 0x000000010d007824 */ /* 0x000fca00078e0200 */
[----:B------:R-:W-:Y:S01]  /*1450*/  LOP3.LUT R3, R0, R3, RZ, 0xfc, !PT ;  /* 0x0000000300037212 */ /* 0x000fe200078efcff */
[----:B------:R-:W-:Y:S06]  /*1460*/  BRA `(.L_x_34) ;  /* 0x0000000000347947 */ /* 0x000fec0003800000 */
.L_x_33:
[----:B------:R-:W-:-:S04]  /*1470*/  LOP3.LUT R3, R3, 0x80000000, RZ, 0xc0, !PT ;  /* 0x8000000003037812 */ /* 0x000fc800078ec0ff */
[----:B------:R-:W-:Y:S01]  /*1480*/  LOP3.LUT R3, R3, 0x7f800000, RZ, 0xfc, !PT ;  /* 0x7f80000003037812 */ /* 0x000fe200078efcff */
[----:B------:R-:W-:Y:S06]  /*1490*/  BRA `(.L_x_34) ;  /* 0x0000000000287947 */ /* 0x000fec0003800000 */
.L_x_32:
[----:B------:R-:W-:Y:S01]  /*14a0*/  LEA R3, R5, R3, 0x17 ;  /* 0x0000000305037211 */ /* 0x000fe200078eb8ff */
[----:B------:R-:W-:Y:S06]  /*14b0*/  BRA `(.L_x_34) ;  /* 0x0000000000207947 */ /* 0x000fec0003800000 */
.L_x_31:
[----:B------:R-:W-:-:S04]  /*14c0*/  LOP3.LUT R3, R13, 0x80000000, R12, 0x48, !PT ;  /* 0x800000000d037812 */ /* 0x000fc800078e480c */
[----:B------:R-:W-:Y:S01]  /*14d0*/  LOP3.LUT R3, R3, 0x7f800000, RZ, 0xfc, !PT ;  /* 0x7f80000003037812 */ /* 0x000fe200078efcff */
[----:B------:R-:W-:Y:S06]  /*14e0*/  BRA `(.L_x_34) ;  /* 0x0000000000147947 */ /* 0x000fec0003800000 */
.L_x_30:
[----:B------:R-:W-:Y:S01]  /*14f0*/  LOP3.LUT R3, R13, 0x80000000, R12, 0x48, !PT ;  /* 0x800000000d037812 */ /* 0x000fe200078e480c */
[----:B------:R-:W-:Y:S06]  /*1500*/  BRA `(.L_x_34) ;  /* 0x00000000000c7947 */ /* 0x000fec0003800000 */
.L_x_29:
[----:B------:R-:W0:Y:S01]  /*1510*/  MUFU.RSQ R3, -QNAN ;  /* 0xffc0000000037908 */ /* 0x000e220000001400 */
[----:B------:R-:W-:Y:S05]  /*1520*/  BRA `(.L_x_34) ;  /* 0x0000000000047947 */ /* 0x000fea0003800000 */
.L_x_28:
[----:B------:R-:W-:-:S07]  /*1530*/  FADD.FTZ R3, R0, R3 ;  /* 0x0000000300037221 */ /* 0x000fce0000010000 */
.L_x_34:
[----:B0-----:R-:W-:Y:S02]  /*1540*/  IMAD.MOV.U32 R0, RZ, RZ, R3 ;  /* 0x000000ffff007224 */ /* 0x001fe400078e0003 */
[----:B------:R-:W-:-:S04]  /*1550*/  HFMA2 R3, -RZ, RZ, 0, 0 ;  /* 0x00000000ff037431 */ /* 0x000fc800000001ff */
[----:B------:R-:W-:Y:S05]  /*1560*/  RET.REL.NODEC R2 `(_Z23lstm_backward_dx_kernelPKfPfS0_iiiiii) ;  /* 0xffffffe802a47950 */ /* 0x000fea0003c3ffff */
.L_x_35:
        /* <DEDUP_REMOVED lines=9> */
.L_x_87:


//--------------------- .text._Z36lstm_single_step_backward_dht_kernelPKfPfS0_iiiiiiii --------------------------
	.section	.text._Z36lstm_single_step_backward_dht_kernelPKfPfS0_iiiiiiii,"ax",@progbits
	.align	128
        .global         _Z36lstm_single_step_backward_dht_kernelPKfPfS0_iiiiiiii
        .type           _Z36lstm_single_step_backward_dht_kernelPKfPfS0_iiiiiiii,@function
        .size           _Z36lstm_single_step_backward_dht_kernelPKfPfS0_iiiiiiii,(.L_x_88 - _Z36lstm_single_step_backward_dht_kernelPKfPfS0_iiiiiiii)
        .other          _Z36lstm_single_step_backward_dht_kernelPKfPfS0_iiiiiiii,@"STO_CUDA_ENTRY STV_DEFAULT"
_Z36lstm_single_step_backward_dht_kernelPKfPfS0_iiiiiiii:
.text._Z36lstm_single_step_backward_dht_kernelPKfPfS0_iiiiiiii:
[----:B------:R-:W-:Y:S01]  /*0000*/  LDC R1, c[0x0][0x37c] ;  /* 0x0000df00ff017b82 */ /* 0x000fe20000000800 */
[----:B------:R-:W0:Y:S01]  /*0010*/  LDCU UR4, c[0x0][0x3a4] ;  /* 0x00007480ff0477ac */ /* 0x000e220008000800 */
[----:B------:R-:W1:Y:S06]  /*0020*/  S2R R9, SR_TID.Y ;  /* 0x0000000000097919 */ /* 0x000e6c0000002200 */
[----:B------:R-:W1:Y:S01]  /*0030*/  LDC R6, c[0x0][0x364] ;  /* 0x0000d900ff067b82 */ /* 0x000e620000000800 */
[----:B------:R-:W2:Y:S01]  /*0040*/  LDCU UR6, c[0x0][0x3b4] ;  /* 0x00007680ff0677ac */ /* 0x000ea20008000800 */
[----:B------:R-:W3:Y:S06]  /*0050*/  S2R R8, SR_TID.X ;  /* 0x0000000000087919 */ /* 0x000eec0000002100 */
[----:B------:R-:W-:Y:S01]  /*0060*/  S2UR UR5, SR_CTAID.X ;  /* 0x00000000000579c3 */ /* 0x000fe20000002500 */
[----:B0-----:R-:W-:-:S07]  /*0070*/  I2FP.F32.S32 R3, UR4 ;  /* 0x0000000400037c45 */ /* 0x001fce0008201400 */
[----:B------:R-:W1:Y:S01]  /*0080*/  S2UR UR4, SR_CTAID.Y ;  /* 0x00000000000479c3 */ /* 0x000e620000002600 */
[----:B------:R-:W0:Y:S01]  /*0090*/  MUFU.RCP R2, R3 ;  /* 0x0000000300027308 */ /* 0x000e220000001000 */
[----:B--2---:R-:W-:-:S06]  /*00a0*/  I2FP.F32.S32 R0, UR6 ;  /* 0x0000000600007c45 */ /* 0x004fcc0008201400 */
[----:B------:R-:W3:Y:S08]  /*00b0*/  LDC R11, c[0x0][0x360] ;  /* 0x0000d800ff0b7b82 */ /* 0x000ef00000000800 */
[----:B------:R-:W-:Y:S06]  /*00c0*/  BAR.SYNC.DEFER_BLOCKING 0x0 ;  /* 0x0000000000007b1d */ /* 0x000fec0000010000 */
[----:B------:R-:W2:Y:S01]  /*00d0*/  FCHK P0, R0, R3 ;  /* 0x0000000300007302 */ /* 0x000ea20000000000 */
[----:B0-----:R-:W-:-:S04]  /*00e0*/  FFMA R5, -R3, R2, 1 ;  /* 0x3f80000003057423 */ /* 0x001fc80000000102 */
[----:B------:R-:W-:Y:S01]  /*00f0*/  FFMA R5, R2, R5, R2 ;  /* 0x0000000502057223 */ /* 0x000fe20000000002 */
[----:B-1----:R-:W-:-:S03]  /*0100*/  IMAD R7, R6, UR4, R9 ;  /* 0x0000000406077c24 */ /* 0x002fc6000f8e0209 */
[----:B------:R-:W-:-:S04]  /*0110*/  FFMA R2, R0, R5, RZ ;  /* 0x0000000500027223 */ /* 0x000fc800000000ff */
[----:B------:R-:W-:Y:S01]  /*0120*/  FFMA R4, -R3, R2, R0 ;  /* 0x0000000203047223 */ /* 0x000fe20000000100 */
[----:B---3--:R-:W-:-:S03]  /*0130*/  IMAD R6, R11, UR5, R8 ;  /* 0x000000050b067c24 */ /* 0x008fc6000f8e0208 */
[----:B------:R-:W-:Y:S01]  /*0140*/  FFMA R2, R5, R4, R2 ;  /* 0x0000000405027223 */ /* 0x000fe20000000002 */
[----:B--2---:R-:W-:Y:S06]  /*0150*/  @!P0 BRA `(.L_x_36) ;  /* 0x00000000000c8947 */ /* 0x004fec0003800000 */
[----:B------:R-:W-:-:S07]  /*0160*/  MOV R2, 0x180 ;  /* 0x0000018000027802 */ /* 0x000fce0000000f00 */
[----:B------:R-:W-:Y:S05]  /*0170*/  CALL.REL.NOINC `($__internal_2_$__cuda_sm3x_div_rn_noftz_f32_slowpath) ;  /* 0x0000000c00047944 */ /* 0x000fea0003c00000 */
[----:B------:R-:W-:-:S07]  /*0180*/  IMAD.MOV.U32 R2, RZ, RZ, R0 ;  /* 0x000000ffff027224 */ /* 0x000fce00078e0000 */
.L_x_36:
[----:B------:R-:W0:Y:S01]  /*0190*/  FRND.CEIL R0, R2 ;  /* 0x0000000200007307 */ /* 0x000e220000209000 */
[----:B------:R-:W1:Y:S01]  /*01a0*/  LDCU.64 UR12, c[0x0][0x358] ;  /* 0x00006b00ff0c77ac */ /* 0x000e620008000a00 */
[----:B------:R-:W-:Y:S01]  /*01b0*/  IMAD.MOV.U32 R29, RZ, RZ, RZ ;  /* 0x000000ffff1d7224 */ /* 0x000fe200078e00ff */
[----:B0-----:R-:W-:-:S13]  /*01c0*/  FSETP.GT.AND P0, PT, R0, RZ, PT ;  /* 0x000000ff0000720b */ /* 0x001fda0003f04000 */
[----:B-1----:R-:W-:Y:S05]  /*01d0*/  @!P0 BRA `(.L_x_37) ;  /* 0x0000000800c48947 */ /* 0x002fea0003800000 */
[----:B------:R-:W0:Y:S01]  /*01e0*/  S2UR UR5, SR_CgaCtaId ;  /* 0x00000000000579c3 */ /* 0x000e220000008800 */
[----:B------:R-:W1:Y:S01]  /*01f0*/  LDCU.64 UR6, c[0x0][0x3a8] ;  /* 0x00007500ff0677ac */ /* 0x000e620008000a00 */
[C---:B------:R-:W-:Y:S02]  /*0200*/  IMAD.SHL.U32 R13, R9.reuse, 0x4, RZ ;  /* 0x00000004090d7824 */ /* 0x040fe400078e00ff */
[----:B------:R-:W-:Y:S01]  /*0210*/  HFMA2 R29, -RZ, RZ, 0, 0 ;  /* 0x00000000ff1d7431 */ /* 0x000fe200000001ff */
[----:B------:R-:W2:Y:S03]  /*0220*/  LDCU UR8, c[0x0][0x3a4] ;  /* 0x00007480ff0877ac */ /* 0x000ea60008000800 */
[----:B------:R-:W3:Y:S01]  /*0230*/  LDC R12, c[0x0][0x39c] ;  /* 0x0000e700ff0c7b82 */ /* 0x000ee20000000800 */
[----:B------:R-:W-:Y:S01]  /*0240*/  UMOV UR4, 0x400 ;  /* 0x0000040000047882 */ /* 0x000fe20000000000 */
[----:B-1----:R-:W-:Y:S01]  /*0250*/  IADD3 R11, PT, PT, R8, UR6, RZ ;  /* 0x00000006080b7c10 */ /* 0x002fe2000fffe0ff */
[----:B--2---:R-:W-:Y:S01]  /*0260*/  IMAD R2, R9, UR8, R8 ;  /* 0x0000000809027c24 */ /* 0x004fe2000f8e0208 */
[----:B------:R-:W-:Y:S01]  /*0270*/  MOV R28, UR8 ;  /* 0x00000008001c7c02 */ /* 0x000fe20008000f00 */
[----:B0-----:R-:W-:Y:S01]  /*0280*/  ULEA UR4, UR5, UR4, 0x18 ;  /* 0x0000000405047291 */ /* 0x001fe2000f8ec0ff */
[----:B------:R-:W-:Y:S01]  /*0290*/  MOV R20, UR8 ;  /* 0x0000000800147c02 */ /* 0x000fe20008000f00 */
[----:B------:R-:W-:Y:S01]  /*02a0*/  IMAD.U32 R4, RZ, RZ, UR8 ;  /* 0x00000008ff047e24 */ /* 0x000fe2000f8e00ff */
[----:B------:R-:W-:Y:S01]  /*02b0*/  SHF.L.U32 R19, R11, 0x2, RZ ;  /* 0x000000020b137819 */ /* 0x000fe200000006ff */
[----:B------:R-:W-:Y:S01]  /*02c0*/  IMAD.U32 R24, RZ, RZ, UR8 ;  /* 0x00000008ff187e24 */ /* 0x000fe2000f8e00ff */
[----:B------:R-:W-:Y:S01]  /*02d0*/  MOV R16, UR8 ;  /* 0x0000000800107c02 */ /* 0x000fe20008000f00 */
[----:B------:R-:W-:Y:S01]  /*02e0*/  IMAD.U32 R26, RZ, RZ, UR8 ;  /* 0x00000008ff1a7e24 */ /* 0x000fe2000f8e00ff */
[----:B------:R-:W-:Y:S01]  /*02f0*/  MOV R32, UR8 ;  /* 0x0000000800207c02 */ /* 0x000fe20008000f00 */
[----:B------:R-:W-:Y:S01]  /*0300*/  IMAD.U32 R30, RZ, RZ, UR8 ;  /* 0x00000008ff1e7e24 */ /* 0x000fe2000f8e00ff */
[----:B------:R-:W-:Y:S01]  /*0310*/  MOV R10, UR8 ;  /* 0x00000008000a7c02 */ /* 0x000fe20008000f00 */
[----:B------:R-:W-:Y:S01]  /*0320*/  IMAD.U32 R18, RZ, RZ, UR8 ;  /* 0x00000008ff127e24 */ /* 0x000fe2000f8e00ff */
[----:B------:R-:W-:Y:S01]  /*0330*/  LEA R15, R16, R13, 0x3 ;  /* 0x0000000d100f7211 */ /* 0x000fe200078e18ff */
[----:B------:R-:W-:Y:S01]  /*0340*/  IMAD.U32 R34, RZ, RZ, UR8 ;  /* 0x00000008ff227e24 */ /* 0x000fe2000f8e00ff */
[----:B------:R-:W-:Y:S01]  /*0350*/  LEA R25, R10, R19, 0x4 ;  /* 0x000000130a197211 */ /* 0x000fe200078e20ff */
[----:B------:R-:W-:Y:S01]  /*0360*/  VIADD R2, R2, UR6 ;  /* 0x0000000602027c36 */ /* 0x000fe20008000000 */
[----:B------:R-:W-:-:S02]  /*0370*/  ULOP3.LUT UR6, UR8, 0x7ffffff8, URZ, 0xc0, !UPT ;  /* 0x7ffffff808067892 */ /* 0x000fc4000f8ec0ff */
[----:B------:R-:W-:Y:S01]  /*0380*/  IMAD R14, R8, UR8, R9 ;  /* 0x00000008080e7c24 */ /* 0x000fe2000f8e0209 */
[----:B------:R-:W-:Y:S02]  /*0390*/  ULOP3.LUT UR10, UR8, 0x7, URZ, 0xc0, !UPT ;  /* 0x00000007080a7892 */ /* 0x000fe4000f8ec0ff */
[----:B------:R-:W-:Y:S01]  /*03a0*/  IMAD.U32 R22, RZ, RZ, UR8 ;  /* 0x00000008ff167e24 */ /* 0x000fe2000f8e00ff */
[----:B------:R-:W-:Y:S01]  /*03b0*/  ULOP3.LUT UR11, UR8, 0x3, URZ, 0xc0, !UPT ;  /* 0x00000003080b7892 */ /* 0x000fe2000f8ec0ff */
[----:B------:R-:W-:Y:S01]  /*03c0*/  IMAD R17, R20, 0x10, R13 ;  /* 0x0000001014117824 */ /* 0x000fe200078e020d */
[----:B------:R-:W-:Y:S01]  /*03d0*/  LEA R14, R14, UR4, 0x2 ;  /* 0x000000040e0e7c11 */ /* 0x000fe2000f8e10ff */
[----:B------:R-:W-:Y:S01]  /*03e0*/  IMAD R27, R28, 0x18, R19 ;  /* 0x000000181c1b7824 */ /* 0x000fe200078e0213 */
[----:B------:R-:W-:Y:S01]  /*03f0*/  UIADD3 UR8, UPT, UPT, -UR6, URZ, URZ ;  /* 0x000000ff06087290 */ /* 0x000fe2000fffe1ff */
[----:B---3--:R-:W-:Y:S02]  /*0400*/  IMAD R12, R12, UR7, R7 ;  /* 0x000000070c0c7c24 */ /* 0x008fe4000f8e0207 */
[----:B------:R-:W-:-:S02]  /*0410*/  IMAD R16, R18, 0xc, R13 ;  /* 0x0000000c12107824 */ /* 0x000fc400078e020d */
[--C-:B------:R-:W-:Y:S02]  /*0420*/  IMAD R20, R32, 0x18, R13.reuse ;  /* 0x0000001820147824 */ /* 0x100fe400078e020d */
[----:B------:R-:W-:Y:S02]  /*0430*/  IMAD R21, R34, 0x1c, R13 ;  /* 0x0000001c22157824 */ /* 0x000fe400078e020d */
[--C-:B------:R-:W-:Y:S02]  /*0440*/  IMAD R23, R4, 0x8, R19.reuse ;  /* 0x0000000804177824 */ /* 0x100fe400078e0213 */
[--C-:B------:R-:W-:Y:S02]  /*0450*/  IMAD R24, R24, 0xc, R19.reuse ;  /* 0x0000000c18187824 */ /* 0x100fe400078e0213 */
[--C-:B------:R-:W-:Y:S02]  /*0460*/  IMAD R26, R26, 0x14, R19.reuse ;  /* 0x000000141a1a7824 */ /* 0x100fe400078e0213 */
[----:B------:R-:W-:-:S02]  /*0470*/  IMAD R28, R30, 0x1c, R19 ;  /* 0x0000001c1e1c7824 */ /* 0x000fc400078e0213 */
[----:B------:R-:W-:Y:S01]  /*0480*/  IMAD R18, R22, 0x14, R13 ;  /* 0x0000001416127824 */ /* 0x000fe200078e020d */
[----:B------:R-:W-:Y:S01]  /*0490*/  LEA R22, R2, UR4, 0x2 ;  /* 0x0000000402167c11 */ /* 0x000fe2000f8e10ff */
[----:B------:R-:W-:-:S06]  /*04a0*/  UMOV UR4, URZ ;  /* 0x000000ff00047c82 */ /* 0x000fcc0008000000 */
.L_x_43:
[----:B0-----:R-:W0:Y:S01]  /*04b0*/  LDCU UR14, c[0x0][0x3a4] ;  /* 0x00007480ff0e77ac */ /* 0x001e220008000800 */
[----:B------:R-:W1:Y:S01]  /*04c0*/  LDCU UR7, c[0x0][0x3b4] ;  /* 0x00007680ff0777ac */ /* 0x000e620008000800 */
[----:B------:R-:W2:Y:S01]  /*04d0*/  LDCU UR9, c[0x0][0x3ac] ;  /* 0x00007580ff0977ac */ /* 0x000ea20008000800 */
[----:B------:R-:W3:Y:S01]  /*04e0*/  LDCU UR5, c[0x0][0x3b0] ;  /* 0x00007600ff0577ac */ /* 0x000ee20008000800 */
[----:B0-----:R-:W-:-:S04]  /*04f0*/  IMAD.U32 R10, RZ, RZ, UR14 ;  /* 0x0000000eff0a7e24 */ /* 0x001fc8000f8e00ff */
[C---:B------:R-:W-:Y:S02]  /*0500*/  IMAD R31, R10.reuse, UR4, R8 ;  /* 0x000000040a1f7c24 */ /* 0x040fe4000f8e0208 */
[----:B------:R-:W-:-:S03]  /*0510*/  IMAD R33, R10, UR4, R9 ;  /* 0x000000040a217c24 */ /* 0x000fc6000f8e0209 */
[----:B-1----:R-:W-:Y:S02]  /*0520*/  ISETP.GE.AND P0, PT, R31, UR7, PT ;  /* 0x000000071f007c0c */ /* 0x002fe4000bf06270 */
[----:B------:R-:W-:Y:S02]  /*0530*/  ISETP.GE.AND P1, PT, R33, UR7, PT ;  /* 0x0000000721007c0c */ /* 0x000fe4000bf26270 */
[----:B--2---:R-:W-:Y:S02]  /*0540*/  ISETP.GE.OR P0, PT, R7, UR9, P0 ;  /* 0x0000000907007c0c */ /* 0x004fe40008706670 */
[----:B---3--:R-:W-:-:S11]  /*0550*/  ISETP.GE.OR P1, PT, R6, UR5, P1 ;  /* 0x0000000506007c0c */ /* 0x008fd60008f26670 */
[----:B------:R-:W0:Y:S01]  /*0560*/  @!P0 LDC.64 R4, c[0x0][0x380] ;  /* 0x0000e000ff048b82 */ /* 0x000e220000000a00 */
[----:B------:R-:W-:Y:S02]  /*0570*/  @!P0 IMAD R31, R12, UR7, R31 ;  /* 0x000000070c1f8c24 */ /* 0x000fe4000f8e021f */
[----:B------:R-:W-:-:S05]  /*0580*/  @!P1 IMAD R33, R33, UR5, R6 ;  /* 0x0000000521219c24 */ /* 0x000fca000f8e0206 */
[----:B------:R-:W1:Y:S01]  /*0590*/  @!P1 LDC.64 R2, c[0x0][0x390] ;  /* 0x0000e400ff029b82 */ /* 0x000e620000000a00 */
[----:B0-----:R-:W-:Y:S01]  /*05a0*/  @!P0 IMAD.WIDE R4, R31, 0x4, R4 ;  /* 0x000000041f048825 */ /* 0x001fe200078e0204 */
[----:B------:R-:W-:-:S06]  /*05b0*/  MOV R31, RZ ;  /* 0x000000ff001f7202 */ /* 0x000fcc0000000f00 */
[----:B------:R-:W2:Y:S01]  /*05c0*/  @!P0 LDG.E R31, desc[UR12][R4.64] ;  /* 0x0000000c041f8981 */ /* 0x000ea2000c1e1900 */
[----:B-1----:R-:W-:-:S04]  /*05d0*/  @!P1 IMAD.WIDE R2, R33, 0x4, R2 ;  /* 0x0000000421029825 */ /* 0x002fc800078e0202 */
[----:B------:R-:W-:-:S06]  /*05e0*/  IMAD.MOV.U32 R33, RZ, RZ, RZ ;  /* 0x000000ffff217224 */ /* 0x000fcc00078e00ff */
        /* <DEDUP_REMOVED lines=10> */
[----:B------:R-:W-:Y:S01]  /*0690*/  UMOV UR5, 0x400 ;  /* 0x0000040000057882 */ /* 0x000fe20000000000 */
[C---:B------:R-:W-:Y:S01]  /*06a0*/  LEA R3, R10.reuse, R13, 0x2 ;  /* 0x0000000d0a037211 */ /* 0x040fe200078e10ff */
[----:B------:R-:W-:Y:S01]  /*06b0*/  IMAD R2, R10, 0x4, R19 ;  /* 0x000000040a027824 */ /* 0x000fe200078e0213 */
[----:B-1----:R-:W-:-:S03]  /*06c0*/  ULEA UR5, UR7, UR5, 0x18 ;  /* 0x0000000507057291 */ /* 0x002fc6000f8ec0ff */
[----:B------:R-:W-:-:S09]  /*06d0*/  UMOV UR7, UR8 ;  /* 0x0000000800077c82 */ /* 0x000fd20008000000 */
.L_x_40:
[----:B------:R-:W-:Y:S01]  /*06e0*/  LDS R4, [R13+UR5] ;  /* 0x000000050d047984 */ /* 0x000fe20008000800 */
[----:B------:R-:W-:-:S03]  /*06f0*/  UIADD3 UR7, UPT, UPT, UR7, 0x8, URZ ;  /* 0x0000000807077890 */ /* 0x000fc6000fffe0ff */
[----:B------:R-:W1:Y:S01]  /*0700*/  LDS R5, [R19+UR5] ;  /* 0x0000000513057984 */ /* 0x000e620008000800 */
[----:B------:R-:W-:-:S03]  /*0710*/  UISETP.NE.AND UP0, UPT, UR7, URZ, UPT ;  /* 0x000000ff0700728c */ /* 0x000fc6000bf05270 */
[----:B0-----:R-:W-:Y:S04]  /*0720*/  LDS R31, [R3+UR5] ;  /* 0x00000005031f7984 */ /* 0x001fe80008000800 */
[----:B------:R-:W0:Y:S04]  /*0730*/  LDS R30, [R2+UR5] ;  /* 0x00000005021e7984 */ /* 0x000e280008000800 */
        /* <DEDUP_REMOVED lines=22> */
[----:B------:R-:W-:-:S05]  /*08a0*/  UMOV UR5, UR6 ;  /* 0x0000000600057c82 */ /* 0x000fca0008000000 */
.L_x_39:
        /* <DEDUP_REMOVED lines=32> */
.L_x_41:
        /* <DEDUP_REMOVED lines=12> */
[C---:B------:R-:W-:Y:S01]  /*0b70*/  IMAD R30, R10.reuse, 0x4, R5 ;  /* 0x000000040a1e7824 */ /* 0x040fe200078e0205 */
[----:B------:R-:W-:Y:S01]  /*0b80*/  LEA R4, R10, R3, 0x2 ;  /* 0x000000030a047211 */ /* 0x000fe200078e10ff */
[----:B------:R-:W-:Y:S04]  /*0b90*/  LDS R2, [R3] ;  /* 0x0000000003027984 */ /* 0x000fe80000000800 */
[----:B------:R-:W1:Y:S04]  /*0ba0*/  LDS R5, [R5] ;  /* 0x0000000005057984 */ /* 0x000e680000000800 */
[----:B0-----:R-:W-:Y:S04]  /*0bb0*/  LDS R31, [R4] ;  /* 0x00000000041f7984 */ /* 0x001fe80000000800 */
[----:B------:R-:W0:Y:S01]  /*0bc0*/  LDS R30, [R30] ;  /* 0x000000001e1e7984 */ /* 0x000e220000000800 */
[----:B-1----:R-:W-:-:S04]  /*0bd0*/  FFMA R2, R2, R5, R29 ;  /* 0x0000000502027223 */ /* 0x002fc8000000001d */
[----:B0-----:R-:W-:-:S07]  /*0be0*/  FFMA R29, R31, R30, R2 ;  /* 0x0000001e1f1d7223 */ /* 0x001fce0000000002 */
.L_x_42:
        /* <DEDUP_REMOVED lines=11> */
.L_x_38:
[----:B------:R-:W-:Y:S01]  /*0ca0*/  UIADD3 UR4, UPT, UPT, UR4, 0x1, URZ ;  /* 0x0000000104047890 */ /* 0x000fe2000fffe0ff */
[----:B------:R-:W-:Y:S05]  /*0cb0*/  BAR.SYNC.DEFER_BLOCKING 0x0 ;  /* 0x0000000000007b1d */ /* 0x000fea0000010000 */
[----:B------:R-:W-:-:S04]  /*0cc0*/  I2FP.F32.U32 R3, UR4 ;  /* 0x0000000400037c45 */ /* 0x000fc80008201000 */
[----:B------:R-:W-:-:S13]  /*0cd0*/  FSETP.GT.AND P0, PT, R0, R3, PT ;  /* 0x000000030000720b */ /* 0x000fda0003f04000 */
[----:B------:R-:W-:Y:S05]  /*0ce0*/  @P0 BRA `(.L_x_43) ;  /* 0xfffffff400f00947 */ /* 0x000fea000383ffff */
.L_x_37:
[----:B------:R-:W1:Y:S01]  /*0cf0*/  LDCU UR4, c[0x0][0x3b0] ;  /* 0x00007600ff0477ac */ /* 0x000e620008000800 */
[----:B------:R-:W2:Y:S01]  /*0d00*/  LDCU UR5, c[0x0][0x3ac] ;  /* 0x00007580ff0577ac */ /* 0x000ea20008000800 */
[----:B-1----:R-:W-:-:S04]  /*0d10*/  ISETP.GE.AND P0, PT, R6, UR4, PT ;  /* 0x0000000406007c0c */ /* 0x002fc8000bf06270 */
[----:B--2---:R-:W-:-:S13]  /*0d20*/  ISETP.GE.OR P0, PT, R7, UR5, P0 ;  /* 0x0000000507007c0c */ /* 0x004fda0008706670 */
[----:B------:R-:W-:Y:S05]  /*0d30*/  @P0 EXIT ;  /* 0x000000000000094d */ /* 0x000fea0003800000 */
[----:B------:R-:W1:Y:S01]  /*0d40*/  LDC.64 R2, c[0x0][0x388] ;  /* 0x0000e200ff027b82 */ /* 0x000e620000000a00 */
[----:B------:R-:W-:-:S04]  /*0d50*/  IMAD R7, R7, UR4, R6 ;  /* 0x0000000407077c24 */ /* 0x000fc8000f8e0206 */
[----:B-1----:R-:W-:-:S05]  /*0d60*/  IMAD.WIDE R2, R7, 0x4, R2 ;  /* 0x0000000407027825 */ /* 0x002fca00078e0202 */
[----:B------:R-:W-:Y:S01]  /*0d70*/  STG.E desc[UR12][R2.64], R29 ;  /* 0x0000001d02007986 */ /* 0x000fe2000c10190c */
[----:B------:R-:W-:Y:S05]  /*0d80*/  EXIT ;  /* 0x000000000000794d */ /* 0x000fea0003800000 */
        .weak           $__internal_2_$__cuda_sm3x_div_rn_noftz_f32_slowpath
        .type           $__internal_2_$__cuda_sm3x_div_rn_noftz_f32_slowpath,@function
        .size           $__internal_2_$__cuda_sm3x_div_rn_noftz_f32_slowpath,(.L_x_88 - $__internal_2_$__cuda_sm3x_div_rn_noftz_f32_slowpath)
$__internal_2_$__cuda_sm3x_div_rn_noftz_f32_slowpath:
        /* <DEDUP_REMOVED lines=35> */
.L_x_44:
        /* <DEDUP_REMOVED lines=50> */
.L_x_50:
[----:B------:R-:W-:-:S04]  /*12e0*/  LOP3.LUT R3, R3, 0x80000000, RZ, 0xc0, !PT ;  /* 0x8000000003037812 */ /* 0x000fc800078ec0ff */
[----:B------:R-:W-:Y:S01]  /*12f0*/  LOP3.LUT R3, R3, 0x7f800000, RZ, 0xfc, !PT ;  /* 0x7f80000003037812 */ /* 0x000fe200078efcff */
[----:B------:R-:W-:Y:S06]  /*1300*/  BRA `(.L_x_51) ;  /* 0x0000000000287947 */ /* 0x000fec0003800000 */
.L_x_49:
[----:B------:R-:W-:Y:S01]  /*1310*/  LEA R3, R5, R3, 0x17 ;  /* 0x0000000305037211 */ /* 0x000fe200078eb8ff */
[----:B------:R-:W-:Y:S06]  /*1320*/  BRA `(.L_x_51) ;  /* 0x0000000000207947 */ /* 0x000fec0003800000 */
.L_x_48:
[----:B------:R-:W-:-:S04]  /*1330*/  LOP3.LUT R3, R11, 0x80000000, R10, 0x48, !PT ;  /* 0x800000000b037812 */ /* 0x000fc800078e480a */
[----:B------:R-:W-:Y:S01]  /*1340*/  LOP3.LUT R3, R3, 0x7f800000, RZ, 0xfc, !PT ;  /* 0x7f80000003037812 */ /* 0x000fe200078efcff */
[----:B------:R-:W-:Y:S06]  /*1350*/  BRA `(.L_x_51) ;  /* 0x0000000000147947 */ /* 0x000fec0003800000 */
.L_x_47:
[----:B------:R-:W-:Y:S01]  /*1360*/  LOP3.LUT R3, R11, 0x80000000, R10, 0x48, !PT ;  /* 0x800000000b037812 */ /* 0x000fe200078e480a */
[----:B------:R-:W-:Y:S06]  /*1370*/  BRA `(.L_x_51) ;  /* 0x00000000000c7947 */ /* 0x000fec0003800000 */
.L_x_46:
[----:B------:R-:W0:Y:S01]  /*1380*/  MUFU.RSQ R3, -QNAN ;  /* 0xffc0000000037908 */ /* 0x000e220000001400 */
[----:B------:R-:W-:Y:S05]  /*1390*/  BRA `(.L_x_51) ;  /* 0x0000000000047947 */ /* 0x000fea0003800000 */
.L_x_45:
[----:B------:R-:W-:-:S07]  /*13a0*/  FADD.FTZ R3, R0, R3 ;  /* 0x0000000300037221 */ /* 0x000fce0000010000 */
.L_x_51:
[----:B0-----:R-:W-:Y:S02]  /*13b0*/  IMAD.MOV.U32 R0, RZ, RZ, R3 ;  /* 0x000000ffff007224 */ /* 0x001fe400078e0003 */
[----:B------:R-:W-:-:S04]  /*13c0*/  HFMA2 R3, -RZ, RZ, 0, 0 ;  /* 0x00000000ff037431 */ /* 0x000fc800000001ff */
[----:B------:R-:W-:Y:S05]  /*13d0*/  RET.REL.NODEC R2 `(_Z36lstm_single_step_backward_dht_kernelPKfPfS0_iiiiiiii) ;  /* 0xffffffec02087950 */ /* 0x000fea0003c3ffff */
.L_x_52:
        /* <DEDUP_REMOVED lines=10> */
.L_x_88:


//--------------------- .text._Z27lstm_elementwise_ops_kernelPKfPfS1_iiiiiiiiii --------------------------
	.section	.text._Z27lstm_elementwise_ops_kernelPKfPfS1_iiiiiiiiii,"ax",@progbits
	.align	128
        .global         _Z27lstm_elementwise_ops_kernelPKfPfS1_iiiiiiiiii
        .type           _Z27lstm_elementwise_ops_kernelPKfPfS1_iiiiiiiiii,@function
        .size           _Z27lstm_elementwise_ops_kernelPKfPfS1_iiiiiiiiii,(.L_x_94 - _Z27lstm_elementwise_ops_kernelPKfPfS1_iiiiiiiiii)
        .other          _Z27lstm_elementwise_ops_kernelPKfPfS1_iiiiiiiiii,@"STO_CUDA_ENTRY STV_DEFAULT"
_Z27lstm_elementwise_ops_kernelPKfPfS1_iiiiiiiiii:
.text._Z27lstm_elementwise_ops_kernelPKfPfS1_iiiiiiiiii:
[----:B------:R-:W-:Y:S01]  /*0000*/  LDC R1, c[0x0][0x37c] ;  /* 0x0000df00ff017b82 */ /* 0x000fe20000000800 */
[----:B------:R-:W0:Y:S07]  /*0010*/  S2R R6, SR_TID.X ;  /* 0x0000000000067919 */ /* 0x000e2e0000002100 */
[----:B------:R-:W0:Y:S01]  /*0020*/  S2UR UR4, SR_CTAID.X ;  /* 0x00000000000479c3 */ /* 0x000e220000002500 */
[----:B------:R-:W1:Y:S07]  /*0030*/  S2R R11, SR_TID.Y ;  /* 0x00000000000b7919 */ /* 0x000e6e0000002200 */
[----:B------:R-:W0:Y:S08]  /*0040*/  LDC R0, c[0x0][0x398] ;  /* 0x0000e600ff007b82 */ /* 0x000e300000000800 */
[----:B------:R-:W1:Y:S08]  /*0050*/  S2UR UR5, SR_CTAID.Y ;  /* 0x00000000000579c3 */ /* 0x000e700000002600 */
[----:B------:R-:W2:Y:S01]  /*0060*/  LDC.64 R4, c[0x0][0x3a8] ;  /* 0x0000ea00ff047b82 */ /* 0x000ea20000000a00 */
[----:B0-----:R-:W-:-:S02]  /*0070*/  IMAD R6, R0, UR4, R6 ;  /* 0x0000000400067c24 */ /* 0x001fc4000f8e0206 */
[----:B-1----:R-:W-:-:S03]  /*0080*/  IMAD R11, R0, UR5, R11 ;  /* 0x00000005000b7c24 */ /* 0x002fc6000f8e020b */
[----:B--2---:R-:W-:-:S04]  /*0090*/  ISETP.GE.AND P0, PT, R6, R5, PT ;  /* 0x000000050600720c */ /* 0x004fc80003f06270 */
[----:B------:R-:W-:-:S13]  /*00a0*/  ISETP.GE.OR P0, PT, R11, R4, P0 ;  /* 0x000000040b00720c */ /* 0x000fda0000706670 */
[----:B------:R-:W-:Y:S05]  /*00b0*/  @P0 EXIT ;  /* 0x000000000000094d */ /* 0x000fea0003800000 */
[----:B------:R-:W0:Y:S01]  /*00c0*/  LDC R13, c[0x0][0x3a0] ;  /* 0x0000e800ff0d7b82 */ /* 0x000e220000000800 */
[----:B------:R-:W1:Y:S01]  /*00d0*/  LDCU UR4, c[0x0][0x3b0] ;  /* 0x00007600ff0477ac */ /* 0x000e620008000800 */
[----:B------:R-:W2:Y:S06]  /*00e0*/  LDCU UR6, c[0x0][0x3b8] ;  /* 0x00007700ff0677ac */ /* 0x000eac0008000800 */
[----:B------:R-:W3:Y:S08]  /*00f0*/  LDC.64 R8, c[0x0][0x380] ;  /* 0x0000e000ff087b82 */ /* 0x000ef00000000a00 */
[----:B------:R-:W4:Y:S01]  /*0100*/  LDC R23, c[0x0][0x3bc] ;  /* 0x0000ef00ff177b82 */ /* 0x000f220000000800 */
[----:B-1----:R-:W-:Y:S01]  /*0110*/  I2FP.F32.S32 R3, UR4 ;  /* 0x0000000400037c45 */ /* 0x002fe20008201400 */
[----:B------:R-:W1:Y:S01]  /*0120*/  LDCU.64 UR4, c[0x0][0x358] ;  /* 0x00006b00ff0477ac */ /* 0x000e620008000a00 */
[----:B0-----:R-:W-:Y:S01]  /*0130*/  IMAD R0, R4, R13, R11 ;  /* 0x0000000d04007224 */ /* 0x001fe200078e020b */
[----:B------:R-:W-:-:S04]  /*0140*/  ISETP.NE.AND P0, PT, R13, RZ, PT ;  /* 0x000000ff0d00720c */ /* 0x000fc80003f05270 */
[----:B------:R-:W-:-:S05]  /*0150*/  I2FP.F32.S32 R0, R0 ;  /* 0x0000000000007245 */ /* 0x000fca0000201400 */
[----:B------:R-:W-:Y:S02]  /*0160*/  FMUL R7, R0, R3 ;  /* 0x0000000300077220 */ /* 0x000fe40000400000 */
[----:B------:R-:W0:Y:S02]  /*0170*/  LDC.64 R2, c[0x0][0x390] ;  /* 0x0000e400ff027b82 */ /* 0x000e240000000a00 */
[----:B------:R-:W-:Y:S02]  /*0180*/  @P0 IMAD R4, R4, R13, -R4 ;  /* 0x0000000d04040224 */ /* 0x000fe400078e0a04 */
[----:B------:R-:W5:Y:S03]  /*0190*/  F2I.TRUNC.NTZ R7, R7 ;  /* 0x0000000700077305 */ /* 0x000f66000020f100 */
[----:B------:R-:W-:Y:S01]  /*01a0*/  @P0 IADD3 R11, PT, PT, R11, R4, RZ ;  /* 0x000000040b0b0210 */ /* 0x000fe20007ffe0ff */
[----:B------:R-:W2:Y:S01]  /*01b0*/  @P0 LDC R19, c[0x0][0x3b4] ;  /* 0x0000ed00ff130b82 */ /* 0x000ea20000000800 */
[----:B-----5:R-:W-:-:S05]  /*01c0*/  IADD3 R15, PT, PT, R6, R7, RZ ;  /* 0x00000007060f7210 */ /* 0x020fca0007ffe0ff */
[----:B---3--:R-:W-:-:S04]  /*01d0*/  @!P0 IMAD.WIDE R12, R15, 0x4, R8 ;  /* 0x000000040f0c8825 */ /* 0x008fc800078e0208 */
[----:B------:R-:W-:Y:S01]  /*01e0*/  @P0 IMAD.WIDE R14, R15, 0x4, R8 ;  /* 0x000000040f0e0825 */ /* 0x000fe200078e0208 */
[----:B-1----:R-:W3:Y:S01]  /*01f0*/  @!P0 LDG.E R4, desc[UR4][R12.64] ;  /* 0x000000040c048981 */ /* 0x002ee2000c1e1900 */
[--C-:B--2---:R-:W-:Y:S02]  /*0200*/  @P0 IADD3 R19, PT, PT, R7, R19, R6.reuse ;  /* 0x0000001307130210 */ /* 0x104fe40007ffe006 */
[----:B------:R-:W-:Y:S02]  /*0210*/  @P0 IMAD R21, R11, R5, R6 ;  /* 0x000000050b150224 */ /* 0x000fe400078e0206 */
[C---:B----4-:R-:W-:Y:S02]  /*0220*/  @P0 IMAD.WIDE R10, R23.reuse, 0x4, R14 ;  /* 0x00000004170a0825 */ /* 0x050fe400078e020e */
[----:B------:R-:W2:Y:S02]  /*0230*/  @P0 LDG.E R14, desc[UR4][R14.64] ;  /* 0x000000040e0e0981 */ /* 0x000ea4000c1e1900 */
[----:B------:R-:W-:-:S02]  /*0240*/  @!P0 IMAD.WIDE R16, R23, 0x4, R12 ;  /* 0x0000000417108825 */ /* 0x000fc400078e020c */
[----:B------:R1:W2:Y:S02]  /*0250*/  @P0 LDG.E R11, desc[UR4][R10.64] ;  /* 0x000000040a0b0981 */ /* 0x0002a4000c1e1900 */
[----:B------:R-:W-:Y:S02]  /*0260*/  @P0 IMAD.WIDE R18, R19, 0x4, R8 ;  /* 0x0000000413120825 */ /* 0x000fe400078e0208 */
[----:B------:R-:W3:Y:S02]  /*0270*/  @!P0 LDG.E R17, desc[UR4][R16.64] ;  /* 0x0000000410118981 */ /* 0x000ee4000c1e1900 */
[----:B0-----:R-:W-:Y:S02]  /*0280*/  @P0 IMAD.WIDE R20, R21, 0x4, R2 ;  /* 0x0000000415140825 */ /* 0x001fe400078e0202 */
[----:B------:R-:W4:Y:S04]  /*0290*/  @P0 LDG.E R18, desc[UR4][R18.64] ;  /* 0x0000000412120981 */ /* 0x000f28000c1e1900 */
[----:B------:R-:W4:Y:S01]  /*02a0*/  @P0 LDG.E R21, desc[UR4][R20.64] ;  /* 0x0000000414150981 */ /* 0x000f22000c1e1900 */
[----:B------:R-:W-:-:S05]  /*02b0*/  IADD3 R7, PT, PT, R7, UR6, R6 ;  /* 0x0000000607077c10 */ /* 0x000fca000fffe006 */
[----:B------:R-:W-:-:S06]  /*02c0*/  IMAD.WIDE R8, R7, 0x4, R8 ;  /* 0x0000000407087825 */ /* 0x000fcc00078e0208 */
[----:B------:R0:W5:Y:S01]  /*02d0*/  LDG.E R8, desc[UR4][R8.64] ;  /* 0x0000000408087981 */ /* 0x000162000c1e1900 */
[----:B------:R-:W-:-:S05]  /*02e0*/  I2FP.F32.S32 R5, R5 ;  /* 0x0000000500057245 */ /* 0x000fca0000201400 */
[----:B-1----:R-:W-:Y:S01]  /*02f0*/  FMUL R10, R0, R5 ;  /* 0x00000005000a7220 */ /* 0x002fe20000400000 */
[----:B------:R-:W-:-:S03]  /*0300*/  HFMA2 R0, -RZ, RZ, 1.875, 0 ;  /* 0x3f800000ff007431 */ /* 0x000fc600000001ff */
[----:B------:R-:W1:Y:S02]  /*0310*/  F2I.TRUNC.NTZ R15, R10 ;  /* 0x0000000a000f7305 */ /* 0x000e64000020f100 */
[----:B-1----:R-:W-:-:S05]  /*0320*/  IADD3 R15, PT, PT, R6, R15, RZ ;  /* 0x0000000f060f7210 */ /* 0x002fca0007ffe0ff */
[----:B------:R-:W-:-:S04]  /*0330*/  IMAD.WIDE R2, R15, 0x4, R2 ;  /* 0x000000040f027825 */ /* 0x000fc800078e0202 */
[----:B--2---:R-:W-:Y:S01]  /*0340*/  @P0 FMUL R13, R14, R11 ;  /* 0x0000000b0e0d0220 */ /* 0x004fe20000400000 */
[----:B---3--:R-:W-:Y:S01]  /*0350*/  @!P0 FMUL R7, R4, R17 ;  /* 0x0000001104078220 */ /* 0x008fe20000400000 */
[----:B------:R-:W-:Y:S01]  /*0360*/  MOV R14, 0x3c80f082 ;  /* 0x3c80f082000e7802 */ /* 0x000fe20000000f00 */
[----:B------:R-:W1:Y:S01]  /*0370*/  LDC.64 R4, c[0x0][0x388] ;  /* 0x0000e200ff047b82 */ /* 0x000e620000000a00 */
[----:B----4-:R-:W-:-:S04]  /*0380*/  @P0 FFMA R7, R18, R21, R13 ;  /* 0x0000001512070223 */ /* 0x010fc8000000000d */
[----:B------:R-:W-:-:S06]  /*0390*/  FMUL R12, |R7|, 2.8853900432586669922 ;  /* 0x4038aa3b070c7820 */ /* 0x000fcc0000400200 */
[----:B------:R-:W2:Y:S02]  /*03a0*/  MUFU.EX2 R12, R12 ;  /* 0x0000000c000c7308 */ /* 0x000ea40000000800 */
[----:B--2---:R-:W-:-:S06]  /*03b0*/  FADD R11, R12, 1 ;  /* 0x3f8000000c0b7421 */ /* 0x004fcc0000000000 */
[----:B------:R-:W2:Y:S01]  /*03c0*/  MUFU.RCP R11, R11 ;  /* 0x0000000b000b7308 */ /* 0x000ea20000001000 */
[C---:B------:R-:W-:Y:S01]  /*03d0*/  FMUL R13, R7.reuse, R7 ;  /* 0x00000007070d7220 */ /* 0x040fe20000400000 */
[----:B------:R-:W-:-:S03]  /*03e0*/  FSETP.GE.AND P0, PT, |R7|, 9.010913848876953125, PT ;  /* 0x41102cb40700780b */ /* 0x000fc60003f06200 */
[----:B------:R-:W-:Y:S01]  /*03f0*/  FFMA R14, R13, R14, -0.052303962409496307373 ;  /* 0xbd563cae0d0e7423 */ /* 0x000fe2000000000e */
[----:B------:R-:W-:-:S03]  /*0400*/  FSETP.GE.AND P1, PT, |R7|, 0.60000002384185791016, PT ;  /* 0x3f19999a0700780b */ /* 0x000fc60003f26200 */
[----:B------:R-:W-:Y:S01]  /*0410*/  FFMA R14, R13, R14, 0.1331529766321182251 ;  /* 0x3e0859410d0e7423 */ /* 0x000fe2000000000e */
[----:B--2---:R-:W-:-:S05]  /*0420*/  FFMA R0, R11, -2, R0 ;  /* 0xc00000000b007823 */ /* 0x004fca0000000000 */
[----:B------:R-:W-:Y:S01]  /*0430*/  FSEL R12, R0, 1, !P0 ;  /* 0x3f800000000c7808 */ /* 0x000fe20004000000 */
[----:B------:R-:W-:-:S04]  /*0440*/  FFMA R0, R13, R14, -0.33332768082618713379 ;  /* 0xbeaaa9ed0d007423 */ /* 0x000fc8000000000e */
[----:B------:R-:W-:Y:S01]  /*0450*/  FFMA R0, R13, R0, RZ ;  /* 0x000000000d007223 */ /* 0x000fe200000000ff */
[----:B0-----:R-:W-:-:S03]  /*0460*/  LOP3.LUT R9, R12, 0x80000000, R7, 0xb8, !PT ;  /* 0x800000000c097812 */ /* 0x001fc600078eb807 */
[----:B------:R-:W-:Y:S01]  /*0470*/  @!P1 FFMA R9, R0, R7, R7 ;  /* 0x0000000700099223 */ /* 0x000fe20000000007 */
[----:B-1----:R-:W-:-:S04]  /*0480*/  IMAD.WIDE R4, R15, 0x4, R4 ;  /* 0x000000040f047825 */ /* 0x002fc800078e0204 */
[----:B-----5:R-:W-:-:S05]  /*0490*/  FMUL R9, R8, R9 ;  /* 0x0000000908097220 */ /* 0x020fca0000400000 */
[----:B------:R-:W-:Y:S04]  /*04a0*/  STG.E desc[UR4][R4.64], R9 ;  /* 0x0000000904007986 */ /* 0x000fe8000c101904 */
[----:B------:R-:W-:Y:S01]  /*04b0*/  STG.E desc[UR4][R2.64], R7 ;  /* 0x0000000702007986 */ /* 0x000fe2000c101904 */
[----:B------:R-:W-:Y:S05]  /*04c0*/  EXIT ;  /* 0x000000000000794d */ /* 0x000fea0003800000 */
.L_x_53:
        /* <DEDUP_REMOVED lines=11> */
.L_x_94:


//--------------------- .text._Z23lstm_single_step_kernelPfPKfS1_S1_S1_iiiiiiii --------------------------
	.section	.text._Z23lstm_single_step_kernelPfPKfS1_S1_S1_iiiiiiii,"ax",@progbits
	.align	128
        .global         _Z23lstm_single_step_kernelPfPKfS1_S1_S1_iiiiiiii
        .type           _Z23lstm_single_step_kernelPfPKfS1_S1_S1_iiiiiiii,@function
        .size           _Z23lstm_single_step_kernelPfPKfS1_S1_S1_iiiiiiii,(.L_x_90 - _Z23lstm_single_step_kernelPfPKfS1_S1_S1_iiiiiiii)
        .other          _Z23lstm_single_step_kernelPfPKfS1_S1_S1_iiiiiiii,@"STO_CUDA_ENTRY STV_DEFAULT"
_Z23lstm_single_step_kernelPfPKfS1_S1_S1_iiiiiiii:
.text._Z23lstm_single_step_kernelPfPKfS1_S1_S1_iiiiiiii:
[----:B------:R-:W-:Y:S01]  /*0000*/  LDC R1, c[0x0][0x37c] ;  /* 0x0000df00ff017b82 */ /* 0x000fe20000000800 */
[----:B------:R-:W0:Y:S01]  /*0010*/  S2R R10, SR_TID.Y ;  /* 0x00000000000a7919 */ /* 0x000e220000002200 */
[----:B------:R-:W1:Y:S06]  /*0020*/  LDCU UR6, c[0x0][0x3a8] ;  /* 0x00007500ff0677ac */ /* 0x000e6c0008000800 */
[----:B------:R-:W0:Y:S01]  /*0030*/  S2UR UR5, SR_CTAID.Y ;  /* 0x00000000000579c3 */ /* 0x000e220000002600 */
[----:B------:R-:W-:Y:S01]  /*0040*/  HFMA2 R8, -RZ, RZ, 0, 0 ;  /* 0x00000000ff087431 */ /* 0x000fe200000001ff */
[----:B------:R-:W2:Y:S01]  /*0050*/  S2R R9, SR_TID.X ;  /* 0x0000000000097919 */ /* 0x000ea20000002100 */
[----:B------:R-:W3:Y:S05]  /*0060*/  LDCU.64 UR8, c[0x0][0x358] ;  /* 0x00006b00ff0877ac */ /* 0x000eea0008000a00 */
[----:B------:R-:W0:Y:S08]  /*0070*/  LDC R3, c[0x0][0x3b0] ;  /* 0x0000ec00ff037b82 */ /* 0x000e300000000800 */
[----:B------:R-:W2:Y:S01]  /*0080*/  S2UR UR4, SR_CTAID.X ;  /* 0x00000000000479c3 */ /* 0x000ea20000002500 */
[----:B-1----:R-:W-:Y:S01]  /*0090*/  UISETP.GE.AND UP0, UPT, UR6, 0x1, UPT ;  /* 0x000000010600788c */ /* 0x002fe2000bf06270 */
[----:B0-----:R-:W-:-:S02]  /*00a0*/  IMAD R7, R3, UR5, R10 ;  /* 0x0000000503077c24 */ /* 0x001fc4000f8e020a */
[----:B--2---:R-:W-:-:S06]  /*00b0*/  IMAD R6, R3, UR4, R9 ;  /* 0x0000000403067c24 */ /* 0x004fcc000f8e0209 */
[----:B---3--:R-:W-:Y:S05]  /*00c0*/  BRA.U !UP0, `(.L_x_54) ;  /* 0x0000000d08087547 */ /* 0x008fea000b800000 */
[----:B------:R-:W0:Y:S01]  /*00d0*/  LDCU UR4, c[0x0][0x3bc] ;  /* 0x00007780ff0477ac */ /* 0x000e220008000800 */
[----:B------:R-:W-:-:S04]  /*00e0*/  I2FP.F32.S32 R3, R3 ;  /* 0x0000000300037245 */ /* 0x000fc80000201400 */
[----:B------:R-:W1:Y:S01]  /*00f0*/  MUFU.RCP R2, R3 ;  /* 0x0000000300027308 */ /* 0x000e620000001000 */
[----:B0-----:R-:W-:-:S07]  /*0100*/  I2FP.F32.S32 R0, UR4 ;  /* 0x0000000400007c45 */ /* 0x001fce0008201400 */
[----:B------:R-:W0:Y:S01]  /*0110*/  FCHK P0, R0, R3 ;  /* 0x0000000300007302 */ /* 0x000e220000000000 */
[----:B-1----:R-:W-:-:S04]  /*0120*/  FFMA R5, -R3, R2, 1 ;  /* 0x3f80000003057423 */ /* 0x002fc80000000102 */
[----:B------:R-:W-:-:S04]  /*0130*/  FFMA R5, R2, R5, R2 ;  /* 0x0000000502057223 */ /* 0x000fc80000000002 */
[----:B------:R-:W-:-:S04]  /*0140*/  FFMA R2, R0, R5, RZ ;  /* 0x0000000500027223 */ /* 0x000fc800000000ff */
[----:B------:R-:W-:-:S04]  /*0150*/  FFMA R4, -R3, R2, R0 ;  /* 0x0000000203047223 */ /* 0x000fc80000000100 */
[----:B------:R-:W-:Y:S01]  /*0160*/  FFMA R2, R5, R4, R2 ;  /* 0x0000000405027223 */ /* 0x000fe20000000002 */
[----:B0-----:R-:W-:Y:S06]  /*0170*/  @!P0 BRA `(.L_x_55) ;  /* 0x00000000000c8947 */ /* 0x001fec0003800000 */
[----:B------:R-:W-:-:S07]  /*0180*/  MOV R2, 0x1a0 ;  /* 0x000001a000027802 */ /* 0x000fce0000000f00 */
[----:B------:R-:W-:Y:S05]  /*0190*/  CALL.REL.NOINC `($__internal_4_$__cuda_sm3x_div_rn_noftz_f32_slowpath) ;  /* 0x00000018000c7944 */ /* 0x000fea0003c00000 */
[----:B------:R-:W-:-:S07]  /*01a0*/  IMAD.MOV.U32 R2, RZ, RZ, R11 ;  /* 0x000000ffff027224 */ /* 0x000fce00078e000b */
.L_x_55:
[----:B------:R-:W0:Y:S02]  /*01b0*/  FRND.CEIL R0, R2 ;  /* 0x0000000200007307 */ /* 0x000e240000209000 */
[----:B0-----:R-:W-:-:S13]  /*01c0*/  FSETP.GT.AND P0, PT, R0, RZ, PT ;  /* 0x000000ff0000720b */ /* 0x001fda0003f04000 */
[----:B------:R-:W-:Y:S05]  /*01d0*/  @!P0 BRA `(.L_x_54) ;  /* 0x0000000800c48947 */ /* 0x000fea0003800000 */
[----:B------:R-:W0:Y:S01]  /*01e0*/  S2UR UR5, SR_CgaCtaId ;  /* 0x00000000000579c3 */ /* 0x000e220000008800 */
[----:B------:R-:W1:Y:S01]  /*01f0*/  LDCU.64 UR14, c[0x0][0x3b0] ;  /* 0x00007600ff0e77ac */ /* 0x000e620008000a00 */
[C---:B------:R-:W-:Y:S01]  /*0200*/  IMAD.SHL.U32 R12, R10.reuse, 0x4, RZ ;  /* 0x000000040a0c7824 */ /* 0x040fe200078e00ff */
[----:B------:R-:W-:Y:S01]  /*0210*/  MOV R8, RZ ;  /* 0x000000ff00087202 */ /* 0x000fe20000000f00 */
[----:B------:R-:W2:Y:S04]  /*0220*/  LDCU UR6, c[0x0][0x3a8] ;  /* 0x00007500ff0677ac */ /* 0x000ea80008000800 */
[----:B------:R-:W3:Y:S01]  /*0230*/  LDC R4, c[0x0][0x3b8] ;  /* 0x0000ee00ff047b82 */ /* 0x000ee20000000800 */
[----:B------:R-:W-:Y:S01]  /*0240*/  UMOV UR4, 0x400 ;  /* 0x0000040000047882 */ /* 0x000fe20000000000 */
[----:B-1----:R-:W-:Y:S01]  /*0250*/  IMAD.U32 R17, RZ, RZ, UR14 ;  /* 0x0000000eff117e24 */ /* 0x002fe2000f8e00ff */
[----:B------:R-:W-:Y:S01]  /*0260*/  MOV R19, UR14 ;  /* 0x0000000e00137c02 */ /* 0x000fe20008000f00 */
[----:B------:R-:W-:Y:S01]  /*0270*/  IMAD R3, R10, UR14, R9 ;  /* 0x0000000e0a037c24 */ /* 0x000fe2000f8e0209 */
[----:B------:R-:W-:Y:S01]  /*0280*/  IADD3 R11, PT, PT, R9, UR15, RZ ;  /* 0x0000000f090b7c10 */ /* 0x000fe2000fffe0ff */
[--C-:B------:R-:W-:Y:S01]  /*0290*/  IMAD R16, R17, 0x10, R12.reuse ;  /* 0x0000001011107824 */ /* 0x100fe200078e020c */
[----:B------:R-:W-:Y:S01]  /*02a0*/  MOV R23, UR14 ;  /* 0x0000000e00177c02 */ /* 0x000fe20008000f00 */
[----:B0-----:R-:W-:Y:S01]  /*02b0*/  ULEA UR4, UR5, UR4, 0x18 ;  /* 0x0000000405047291 */ /* 0x001fe2000f8ec0ff */
[----:B------:R-:W-:Y:S01]  /*02c0*/  IMAD.U32 R24, RZ, RZ, UR14 ;  /* 0x0000000eff187e24 */ /* 0x000fe2000f8e00ff */
[----:B------:R-:W-:Y:S01]  /*02d0*/  MOV R26, UR14 ;  /* 0x0000000e001a7c02 */ /* 0x000fe20008000f00 */
[----:B------:R-:W-:Y:S01]  /*02e0*/  IMAD R17, R19, 0x14, R12 ;  /* 0x0000001413117824 */ /* 0x000fe200078e020c */
[----:B--2---:R-:W-:Y:S01]  /*02f0*/  UIADD3 UR5, UPT, UPT, UR6, -0x1, URZ ;  /* 0xffffffff06057890 */ /* 0x004fe2000fffe0ff */
        /* <DEDUP_REMOVED lines=8> */
[----:B------:R-:W-:Y:S01]  /*0380*/  IADD3 R3, PT, PT, R3, UR15, RZ ;  /* 0x0000000f03037c10 */ /* 0x000fe2000fffe0ff */
[----:B------:R-:W-:Y:S01]  /*0390*/  IMAD R13, R9, UR14, R10 ;  /* 0x0000000e090d7c24 */ /* 0x000fe2000f8e020a */
[----:B------:R-:W-:Y:S01]  /*03a0*/  ULOP3.LUT UR12, UR14, 0x7ffffff8, URZ, 0xc0, !UPT ;  /* 0x7ffffff80e0c7892 */ /* 0x000fe2000f8ec0ff */
[--C-:B------:R-:W-:Y:S01]  /*03b0*/  IMAD R20, R23, 0x1c, R12.reuse ;  /* 0x0000001c17147824 */ /* 0x100fe200078e020c */
[----:B------:R-:W-:Y:S01]  /*03c0*/  LEA R23, R24, R19, 0x3 ;  /* 0x0000001318177211 */ /* 0x000fe200078e18ff */
[--C-:B------:R-:W-:Y:S01]  /*03d0*/  IMAD R18, R21, 0x18, R12.reuse ;  /* 0x0000001815127824 */ /* 0x100fe200078e020c */
[----:B------:R-:W-:Y:S01]  /*03e0*/  LEA R14, R5, R12, 0x3 ;  /* 0x0000000c050e7211 */ /* 0x000fe200078e18ff */
[----:B------:R-:W-:Y:S01]  /*03f0*/  IMAD R24, R26, 0xc, R19 ;  /* 0x0000000c1a187824 */ /* 0x000fe200078e0213 */
[----:B------:R-:W-:Y:S01]  /*0400*/  LEA R13, R13, UR4, 0x2 ;  /* 0x000000040d0d7c11 */ /* 0x000fe2000f8e10ff */
[----:B------:R-:W-:Y:S01]  /*0410*/  IMAD R15, R15, 0xc, R12 ;  /* 0x0000000c0f0f7824 */ /* 0x000fe200078e020c */
[----:B------:R-:W-:Y:S01]  /*0420*/  LEA R22, R3, UR4, 0x2 ;  /* 0x0000000403167c11 */ /* 0x000fe2000f8e10ff */
[----:B---3--:R-:W-:Y:S01]  /*0430*/  IMAD R21, R4, UR5, R7 ;  /* 0x0000000504157c24 */ /* 0x008fe2000f8e0207 */
[----:B------:R-:W-:Y:S01]  /*0440*/  ULOP3.LUT UR10, UR14, 0x7, URZ, 0xc0, !UPT ;  /* 0x000000070e0a7892 */ /* 0x000fe2000f8ec0ff */
[--C-:B------:R-:W-:Y:S01]  /*0450*/  IMAD R25, R30, 0x10, R19.reuse ;  /* 0x000000101e197824 */ /* 0x100fe200078e0213 */
[----:B------:R-:W-:Y:S01]  /*0460*/  ULOP3.LUT UR11, UR14, 0x3, URZ, 0xc0, !UPT ;  /* 0x000000030e0b7892 */ /* 0x000fe2000f8ec0ff */
[--C-:B------:R-:W-:Y:S01]  /*0470*/  IMAD R26, R32, 0x14, R19.reuse ;  /* 0x00000014201a7824 */ /* 0x100fe200078e0213 */
[----:B------:R-:W-:Y:S01]  /*0480*/  UIADD3 UR7, UPT, UPT, -UR12, URZ, URZ ;  /* 0x000000ff0c077290 */ /* 0x000fe2000fffe1ff */
[--C-:B------:R-:W-:Y:S01]  /*0490*/  IMAD R27, R2, 0x18, R19.reuse ;  /* 0x00000018021b7824 */ /* 0x100fe200078e0213 */
[----:B------:R-:W-:Y:S01]  /*04a0*/  UMOV UR4, URZ ;  /* 0x000000ff00047c82 */ /* 0x000fe20008000000 */
[----:B------:R-:W-:-:S09]  /*04b0*/  IMAD R28, R28, 0x1c, R19 ;  /* 0x0000001c1c1c7824 */ /* 0x000fd200078e0213 */
.L_x_61:
[----:B0-----:R-:W0:Y:S01]  /*04c0*/  LDCU UR13, c[0x0][0x3b0] ;  /* 0x00007600ff0d77ac */ /* 0x001e220008000800 */
[----:B------:R-:W1:Y:S01]  /*04d0*/  LDCU.64 UR14, c[0x0][0x3b8] ;  /* 0x00007700ff0e77ac */ /* 0x000e620008000a00 */
        /* <DEDUP_REMOVED lines=12> */
[----:B0-----:R-:W-:Y:S01]  /*05a0*/  @!P0 IMAD.WIDE R4, R31, 0x4, R4 ;  /* 0x000000041f048825 */ /* 0x001fe200078e0204 */
[----:B------:R-:W-:-:S06]  /*05b0*/  CS2R R30, SRZ ;  /* 0x00000000001e7805 */ /* 0x000fcc000001ff00 */
[----:B------:R-:W2:Y:S01]  /*05c0*/  @!P0 LDG.E R30, desc[UR8][R4.64] ;  /* 0x00000008041e8981 */ /* 0x000ea2000c1e1900 */
[----:B-1----:R-:W-:-:S05]  /*05d0*/  @!P1 IMAD.WIDE R2, R33, 0x4, R2 ;  /* 0x0000000421029825 */ /* 0x002fca00078e0202 */
[----:B------:R-:W3:Y:S01]  /*05e0*/  @!P1 LDG.E R31, desc[UR8][R2.64] ;  /* 0x00000008021f9981 */ /* 0x000ee2000c1e1900 */
[----:B------:R-:W-:-:S03]  /*05f0*/  UISETP.GE.AND UP0, UPT, UR13, 0x1, UPT ;  /* 0x000000010d00788c */ /* 0x000fc6000bf06270 */
[----:B--2---:R0:W-:Y:S04]  /*0600*/  STS [R13], R30 ;  /* 0x0000001e0d007388 */ /* 0x0041e80000000800 */
[----:B---3--:R0:W-:Y:S01]  /*0610*/  STS [R22], R31 ;  /* 0x0000001f16007388 */ /* 0x0081e20000000800 */
[----:B------:R-:W-:Y:S06]  /*0620*/  BAR.SYNC.DEFER_BLOCKING 0x0 ;  /* 0x0000000000007b1d */ /* 0x000fec0000010000 */
[----:B------:R-:W-:Y:S05]  /*0630*/  BRA.U !UP0, `(.L_x_56) ;  /* 0x0000000508987547 */ /* 0x000fea000b800000 */
[----:B------:R-:W-:Y:S01]  /*0640*/  UISETP.GE.U32.AND UP0, UPT, UR13, 0x8, UPT ;  /* 0x000000080d00788c */ /* 0x000fe2000bf06070 */
[----:B------:R-:W-:-:S08]  /*0650*/  HFMA2 R2, -RZ, RZ, 0, 0 ;  /* 0x00000000ff027431 */ /* 0x000fd000000001ff */
[----:B------:R-:W-:Y:S05]  /*0660*/  BRA.U !UP0, `(.L_x_57) ;  /* 0x00000001088c7547 */ /* 0x000fea000b800000 */
[----:B------:R-:W1:Y:S01]  /*0670*/  S2UR UR6, SR_CgaCtaId ;  /* 0x00000000000679c3 */ /* 0x000e620000008800 */
[----:B------:R-:W-:Y:S01]  /*0680*/  UMOV UR5, 0x400 ;  /* 0x0000040000057882 */ /* 0x000fe20000000000 */
[C---:B------:R-:W-:Y:S01]  /*0690*/  IMAD R3, R29.reuse, 0x4, R12 ;  /* 0x000000041d037824 */ /* 0x040fe200078e020c */
[----:B------:R-:W-:Y:S01]  /*06a0*/  LEA R2, R29, R19, 0x2 ;  /* 0x000000131d027211 */ /* 0x000fe200078e10ff */
[----:B-1----:R-:W-:-:S03]  /*06b0*/  ULEA UR5, UR6, UR5, 0x18 ;  /* 0x0000000506057291 */ /* 0x002fc6000f8ec0ff */
[----:B------:R-:W-:-:S09]  /*06c0*/  UMOV UR6, UR7 ;  /* 0x0000000700067c82 */ /* 0x000fd20008000000 */
.L_x_58:
        /* <DEDUP_REMOVED lines=29> */
.L_x_57:
        /* <DEDUP_REMOVED lines=9> */
[C---:B------:R-:W-:Y:S02]  /*0930*/  IMAD R3, R2.reuse, UR13, R10 ;  /* 0x0000000d02037c24 */ /* 0x040fe4000f8e020a */
[----:B------:R-:W-:Y:S01]  /*0940*/  VIADD R2, R2, 0x4 ;  /* 0x0000000402027836 */ /* 0x000fe20000000000 */
[----:B-1----:R-:W-:-:S06]  /*0950*/  ULEA UR5, UR6, UR5, 0x18 ;  /* 0x0000000506057291 */ /* 0x002fcc000f8ec0ff */
[----:B------:R-:W-:Y:S02]  /*0960*/  LEA R34, R4, UR5, 0x2 ;  /* 0x0000000504227c11 */ /* 0x000fe4000f8e10ff */
[----:B------:R-:W-:Y:S02]  /*0970*/  LEA R32, R3, UR5, 0x2 ;  /* 0x0000000503207c11 */ /* 0x000fe4000f8e10ff */
[C---:B------:R-:W-:Y:S01]  /*0980*/  LEA R36, R29.reuse, R34, 0x2 ;  /* 0x000000221d247211 */ /* 0x040fe200078e10ff */
[----:B------:R1:W-:Y:S02]  /*0990*/  LDS R3, [R34] ;  /* 0x0000000022037984 */ /* 0x0003e40000000800 */
[C---:B0-----:R-:W-:Y:S02]  /*09a0*/  IMAD R30, R29.reuse, 0x4, R32 ;  /* 0x000000041d1e7824 */ /* 0x041fe400078e0220 */
[----:B------:R-:W0:Y:S01]  /*09b0*/  LDS R5, [R32] ;  /* 0x0000000020057984 */ /* 0x000e220000000800 */
[----:B------:R-:W-:-:S02]  /*09c0*/  IMAD R33, R29, 0x4, R36 ;  /* 0x000000041d217824 */ /* 0x000fc400078e0224 */
[C---:B------:R-:W-:Y:S01]  /*09d0*/  LEA R35, R29.reuse, R30, 0x2 ;  /* 0x0000001e1d237211 */ /* 0x040fe200078e10ff */
[----:B------:R-:W-:Y:S02]  /*09e0*/  LDS R31, [R36] ;  /* 0x00000000241f7984 */ /* 0x000fe40000000800 */
[C---:B-1----:R-:W-:Y:S02]  /*09f0*/  LEA R34, R29.reuse, R33, 0x2 ;  /* 0x000000211d227211 */ /* 0x042fe400078e10ff */
[----:B------:R-:W1:Y:S01]  /*0a00*/  LDS R30, [R30] ;  /* 0x000000001e1e7984 */ /* 0x000e620000000800 */
[----:B------:R-:W-:-:S03]  /*0a10*/  LEA R37, R29, R35, 0x2 ;  /* 0x000000231d257211 */ /* 0x000fc600078e10ff */
        /* <DEDUP_REMOVED lines=8> */
.L_x_59:
[----:B------:R-:W-:Y:S05]  /*0aa0*/  BRA.U !UP1, `(.L_x_56) ;  /* 0x00000001097c7547 */ /* 0x000fea000b800000 */
[----:B------:R-:W-:Y:S02]  /*0ab0*/  UISETP.NE.AND UP0, UPT, UR11, 0x1, UPT ;  /* 0x000000010b00788c */ /* 0x000fe4000bf05270 */
[----:B------:R-:W-:-:S04]  /*0ac0*/  ULOP3.LUT UR5, UR13, 0x1, URZ, 0xc0, !UPT ;  /* 0x000000010d057892 */ /* 0x000fc8000f8ec0ff */
[----:B------:R-:W-:-:S03]  /*0ad0*/  UISETP.NE.U32.AND UP1, UPT, UR5, 0x1, UPT ;  /* 0x000000010500788c */ /* 0x000fc6000bf25070 */
[----:B------:R-:W-:Y:S08]  /*0ae0*/  BRA.U !UP0, `(.L_x_60) ;  /* 0x0000000108407547 */ /* 0x000ff0000b800000 */
[----:B------:R-:W1:Y:S01]  /*0af0*/  S2UR UR6, SR_CgaCtaId ;  /* 0x00000000000679c3 */ /* 0x000e620000008800 */
[----:B------:R-:W-:Y:S01]  /*0b00*/  UMOV UR5, 0x400 ;  /* 0x0000040000057882 */ /* 0x000fe20000000000 */
[C---:B------:R-:W-:Y:S02]  /*0b10*/  IMAD R3, R2.reuse, UR13, R10 ;  /* 0x0000000d02037c24 */ /* 0x040fe4000f8e020a */
[C---:B------:R-:W-:Y:S02]  /*0b20*/  IMAD R5, R2.reuse, UR13, R11 ;  /* 0x0000000d02057c24 */ /* 0x040fe4000f8e020b */
[----:B------:R-:W-:Y:S01]  /*0b30*/  VIADD R2, R2, 0x2 ;  /* 0x0000000202027836 */ /* 0x000fe20000000000 */
[----:B-1----:R-:W-:-:S06]  /*0b40*/  ULEA UR5, UR6, UR5, 0x18 ;  /* 0x0000000506057291 */ /* 0x002fcc000f8ec0ff */
[----:B------:R-:W-:Y:S02]  /*0b50*/  LEA R4, R3, UR5, 0x2 ;  /* 0x0000000503047c11 */ /* 0x000fe4000f8e10ff */
[----:B0-----:R-:W-:Y:S02]  /*0b60*/  LEA R30, R5, UR5, 0x2 ;  /* 0x00000005051e7c11 */ /* 0x001fe4000f8e10ff */
[C---:B------:R-:W-:Y:S01]  /*0b70*/  LEA R5, R29.reuse, R4, 0x2 ;  /* 0x000000041d057211 */ /* 0x040fe200078e10ff */
[----:B------:R-:W-:Y:S01]  /*0b80*/  LDS R3, [R4] ;  /* 0x0000000004037984 */ /* 0x000fe20000000800 */
[----:B------:R-:W-:-:S03]  /*0b90*/  LEA R29, R29, R30, 0x2 ;  /* 0x0000001e1d1d7211 */ /* 0x000fc600078e10ff */
[----:B------:R-:W0:Y:S04]  /*0ba0*/  LDS R30, [R30] ;  /* 0x000000001e1e7984 */ /* 0x000e280000000800 */
[----:B------:R-:W-:Y:S04]  /*0bb0*/  LDS R32, [R5] ;  /* 0x0000000005207984 */ /* 0x000fe80000000800 */
[----:B------:R-:W1:Y:S01]  /*0bc0*/  LDS R29, [R29] ;  /* 0x000000001d1d7984 */ /* 0x000e620000000800 */
[----:B0-----:R-:W-:-:S04]  /*0bd0*/  FFMA R3, R3, R30, R8 ;  /* 0x0000001e03037223 */ /* 0x001fc80000000008 */
[----:B-1----:R-:W-:-:S07]  /*0be0*/  FFMA R8, R32, R29, R3 ;  /* 0x0000001d20087223 */ /* 0x002fce0000000003 */
.L_x_60:
[----:B------:R-:W-:Y:S05]  /*0bf0*/  BRA.U UP1, `(.L_x_56) ;  /* 0x0000000101287547 */ /* 0x000fea000b800000 */
        /* <DEDUP_REMOVED lines=10> */
.L_x_56:
[----:B------:R-:W-:Y:S01]  /*0ca0*/  UIADD3 UR4, UPT, UPT, UR4, 0x1, URZ ;  /* 0x0000000104047890 */ /* 0x000fe2000fffe0ff */
[----:B------:R-:W-:Y:S05]  /*0cb0*/  BAR.SYNC.DEFER_BLOCKING 0x0 ;  /* 0x0000000000007b1d */ /* 0x000fea0000010000 */
[----:B------:R-:W-:-:S04]  /*0cc0*/  I2FP.F32.U32 R3, UR4 ;  /* 0x0000000400037c45 */ /* 0x000fc80008201000 */
[----:B------:R-:W-:-:S13]  /*0cd0*/  FSETP.GT.AND P0, PT, R0, R3, PT ;  /* 0x000000030000720b */ /* 0x000fda0003f04000 */
[----:B------:R-:W-:Y:S05]  /*0ce0*/  @P0 BRA `(.L_x_61) ;  /* 0xfffffff400f40947 */ /* 0x000fea000383ffff */
.L_x_54:
[----:B------:R-:W1:Y:S01]  /*0cf0*/  LDCU UR5, c[0x0][0x3c0] ;  /* 0x00007800ff0577ac */ /* 0x000e620008000800 */
[----:B------:R-:W2:Y:S01]  /*0d00*/  LDCU UR4, c[0x0][0x3b8] ;  /* 0x00007700ff0477ac */ /* 0x000ea20008000800 */
[----:B-1----:R-:W-:-:S04]  /*0d10*/  ISETP.GE.AND P0, PT, R6, UR5, PT ;  /* 0x0000000506007c0c */ /* 0x002fc8000bf06270 */
[----:B--2---:R-:W-:-:S13]  /*0d20*/  ISETP.GE.OR P0, PT, R7, UR4, P0 ;  /* 0x0000000407007c0c */ /* 0x004fda0008706670 */
[----:B------:R-:W-:Y:S05]  /*0d30*/  @P0 EXIT ;  /* 0x000000000000094d */ /* 0x000fea0003800000 */
[----:B------:R-:W1:Y:S01]  /*0d40*/  LDCU UR4, c[0x0][0x3c4] ;  /* 0x00007880ff0477ac */ /* 0x000e620008000800 */
[----:B------:R-:W-:Y:S01]  /*0d50*/  BSSY.RECONVERGENT B0, `(.L_x_62) ;  /* 0x0000088000007945 */ /* 0x000fe20003800200 */
[----:B-1----:R-:W-:-:S13]  /*0d60*/  ISETP.GE.AND P0, PT, R6, UR4, PT ;  /* 0x0000000406007c0c */ /* 0x002fda000bf06270 */
[----:B------:R-:W-:Y:S05]  /*0d70*/  @P0 BRA `(.L_x_63) ;  /* 0x0000000400280947 */ /* 0x000fea0003800000 */
[----:B------:R-:W1:Y:S02]  /*0d80*/  LDCU UR4, c[0x0][0x3a8] ;  /* 0x00007500ff0477ac */ /* 0x000e640008000800 */
[----:B-1----:R-:W-:-:S09]  /*0d90*/  UISETP.NE.AND UP0, UPT, UR4, URZ, UPT ;  /* 0x000000ff0400728c */ /* 0x002fd2000bf05270 */
[----:B------:R-:W-:Y:S05]  /*0da0*/  BRA.U UP0, `(.L_x_64) ;  /* 0x00000001008c7547 */ /* 0x000fea000b800000 */
[----:B------:R-:W1:Y:S01]  /*0db0*/  LDCU UR4, c[0x0][0x3ac] ;  /* 0x00007580ff0477ac */ /* 0x000e620008000800 */
[----:B------:R-:W2:Y:S08]  /*0dc0*/  LDC.64 R4, c[0x0][0x3a0] ;  /* 0x0000e800ff047b82 */ /* 0x000eb00000000a00 */
[----:B------:R-:W3:Y:S01]  /*0dd0*/  LDC.64 R2, c[0x0][0x388] ;  /* 0x0000e200ff027b82 */ /* 0x000ee20000000a00 */
[----:B-1----:R-:W-:-:S04]  /*0de0*/  IMAD R9, R7, UR4, RZ ;  /* 0x0000000407097c24 */ /* 0x002fc8000f8e02ff */
[----:B------:R-:W-:Y:S02]  /*0df0*/  IMAD R9, R9, UR5, R6 ;  /* 0x0000000509097c24 */ /* 0x000fe4000f8e0206 */
[----:B--2---:R-:W-:-:S06]  /*0e00*/  IMAD.WIDE R4, R6, 0x4, R4 ;  /* 0x0000000406047825 */ /* 0x004fcc00078e0204 */
[----:B------:R-:W2:Y:S01]  /*0e10*/  LDG.E R5, desc[UR8][R4.64] ;  /* 0x0000000804057981 */ /* 0x000ea2000c1e1900 */
[----:B---3--:R-:W-:-:S06]  /*0e20*/  IMAD.WIDE R2, R9, 0x4, R2 ;  /* 0x0000000409027825 */ /* 0x008fcc00078e0202 */
[----:B------:R-:W2:Y:S01]  /*0e30*/  LDG.E R2, desc[UR8][R2.64] ;  /* 0x0000000802027981 */ /* 0x000ea2000c1e1900 */
[----:B------:R-:W-:Y:S01]  /*0e40*/  HFMA2 R11, -RZ, RZ, 3.7421875, 0 ;  /* 0x437c0000ff0b7431 */ /* 0x000fe200000001ff */
[----:B------:R-:W-:Y:S01]  /*0e50*/  MOV R9, 0x3bbb989d ;  /* 0x3bbb989d00097802 */ /* 0x000fe20000000f00 */
[----:B------:R-:W-:Y:S01]  /*0e60*/  BSSY.RECONVERGENT B1, `(.L_x_65) ;  /* 0x0000015000017945 */ /* 0x000fe20003800200 */
[----:B--2---:R-:W-:-:S04]  /*0e70*/  FADD R0, R2, R5 ;  /* 0x0000000502007221 */ /* 0x004fc80000000000 */
[----:B------:R-:W-:-:S04]  /*0e80*/  FFMA.SAT R8, R0, -R9, 0.5 ;  /* 0x3f00000000087423 */ /* 0x000fc80000002809 */
[----:B------:R-:W-:-:S04]  /*0e90*/  FFMA.RM R8, R8, R11, 12582913 ;  /* 0x4b40000108087423 */ /* 0x000fc8000000400b */
[----:B------:R-:W-:-:S04]  /*0ea0*/  FADD R9, R8, -12583039 ;  /* 0xcb40007f08097421 */ /* 0x000fc80000000000 */
[----:B------:R-:W-:-:S04]  /*0eb0*/  FFMA R9, R0, -1.4426950216293334961, -R9 ;  /* 0xbfb8aa3b00097823 */ /* 0x000fc80000000809 */
[----:B------:R-:W-:-:S06]  /*0ec0*/  FFMA R9, R0, -1.925963033500011079e-08, R9 ;  /* 0xb2a5706000097823 */ /* 0x000fcc0000000009 */
[----:B------:R-:W1:Y:S01]  /*0ed0*/  MUFU.EX2 R9, R9 ;  /* 0x0000000900097308 */ /* 0x000e620000000800 */
[----:B------:R-:W-:-:S04]  /*0ee0*/  IMAD.SHL.U32 R8, R8, 0x800000, RZ ;  /* 0x0080000008087824 */ /* 0x000fc800078e00ff */
[----:B-1----:R-:W-:-:S05]  /*0ef0*/  FFMA R2, R8, R9, 1 ;  /* 0x3f80000008027423 */ /* 0x002fca0000000009 */
[----:B------:R-:W-:-:S04]  /*0f00*/  IADD3 R0, PT, PT, R2, 0x1800000, RZ ;  /* 0x0180000002007810 */ /* 0x000fc80007ffe0ff */
[----:B------:R-:W-:-:S04]  /*0f10*/  LOP3.LUT R0, R0, 0x7f800000, RZ, 0xc0, !PT ;  /* 0x7f80000000007812 */ /* 0x000fc800078ec0ff */
[----:B------:R-:W-:-:S13]  /*0f20*/  ISETP.GT.U32.AND P0, PT, R0, 0x1ffffff, PT ;  /* 0x01ffffff0000780c */ /* 0x000fda0003f04070 */
[----:B------:R-:W-:Y:S05]  /*0f30*/  @P0 BRA `(.L_x_66) ;  /* 0x00000000000c0947 */ /* 0x000fea0003800000 */
[----:B------:R-:W-:-:S07]  /*0f40*/  MOV R9, 0xf60 ;  /* 0x00000f6000097802 */ /* 0x000fce0000000f00 */
[----:B0-----:R-:W-:Y:S05]  /*0f50*/  CALL.REL.NOINC `($__internal_3_$__cuda_sm20_rcp_rn_f32_slowpath) ;  /* 0x0000000400c47944 */ /* 0x001fea0003c00000 */
[----:B------:R-:W-:Y:S05]  /*0f60*/  BRA `(.L_x_67) ;  /* 0x0000000000107947 */ /* 0x000fea0003800000 */
.L_x_66:
[----:B------:R-:W1:Y:S02]  /*0f70*/  MUFU.RCP R3, R2 ;  /* 0x0000000200037308 */ /* 0x000e640000001000 */
[----:B-1----:R-:W-:-:S04]  /*0f80*/  FFMA R0, R2, R3, -1 ;  /* 0xbf80000002007423 */ /* 0x002fc80000000003 */
[----:B------:R-:W-:-:S04]  /*0f90*/  FADD.FTZ R0, -R0, -RZ ;  /* 0x800000ff00007221 */ /* 0x000fc80000010100 */
[----:B------:R-:W-:-:S07]  /*0fa0*/  FFMA R0, R3, R0, R3 ;  /* 0x0000000003007223 */ /* 0x000fce0000000003 */
.L_x_67:
[----:B------:R-:W-:Y:S05]  /*0fb0*/  BSYNC.RECONVERGENT B1 ;  /* 0x0000000000017941 */ /* 0x000fea0003800200 */
.L_x_65:
[----:B------:R-:W-:Y:S01]  /*0fc0*/  MOV R5, R0 ;  /* 0x0000000000057202 */ /* 0x000fe20000000f00 */
[----:B------:R-:W-:Y:S06]  /*0fd0*/  BRA `(.L_x_68) ;  /* 0x00000004007c7947 */ /* 0x000fec0003800000 */
.L_x_64:
[----:B------:R-:W1:Y:S08]  /*0fe0*/  LDC R0, c[0x0][0x3ac] ;  /* 0x0000eb00ff007b82 */ /* 0x000e700000000800 */
[----:B------:R-:W2:Y:S08]  /*0ff0*/  LDC.64 R2, c[0x0][0x388] ;  /* 0x0000e200ff027b82 */ /* 0x000eb00000000a00 */
[----:B------:R-:W3:Y:S01]  /*1000*/  LDC.64 R4, c[0x0][0x3a0] ;  /* 0x0000e800ff047b82 */ /* 0x000ee20000000a00 */
[----:B-1----:R-:W-:-:S04]  /*1010*/  IMAD R9, R7, R0, UR4 ;  /* 0x0000000407097e24 */ /* 0x002fc8000f8e0200 */
[----:B------:R-:W-:-:S04]  /*1020*/  IMAD R9, R9, UR5, R6 ;  /* 0x0000000509097c24 */ /* 0x000fc8000f8e0206 */
[----:B--2---:R-:W-:-:S06]  /*1030*/  IMAD.WIDE R2, R9, 0x4, R2 ;  /* 0x0000000409027825 */ /* 0x004fcc00078e0202 */
[----:B------:R-:W2:Y:S01]  /*1040*/  LDG.E R3, desc[UR8][R2.64] ;  /* 0x0000000802037981 */ /* 0x000ea2000c1e1900 */
[----:B---3--:R-:W-:-:S06]  /*1050*/  IMAD.WIDE R4, R6, 0x4, R4 ;  /* 0x0000000406047825 */ /* 0x008fcc00078e0204 */
[----:B------:R-:W3:Y:S01]  /*1060*/  LDG.E R5, desc[UR8][R4.64] ;  /* 0x0000000804057981 */ /* 0x000ee2000c1e1900 */
[----:B------:R-:W-:Y:S02]  /*1070*/  HFMA2 R11, -RZ, RZ, 3.7421875, 0 ;  /* 0x437c0000ff0b7431 */ /* 0x000fe400000001ff */
[----:B------:R-:W-:Y:S01]  /*1080*/  IMAD.MOV.U32 R9, RZ, RZ, 0x3bbb989d ;  /* 0x3bbb989dff097424 */ /* 0x000fe200078e00ff */
[----:B------:R-:W-:Y:S01]  /*1090*/  BSSY.RECONVERGENT B1, `(.L_x_69) ;  /* 0x0000017000017945 */ /* 0x000fe20003800200 */
[----:B--2---:R-:W-:-:S04]  /*10a0*/  FADD R8, R3, R8 ;  /* 0x0000000803087221 */ /* 0x004fc80000000000 */
[----:B---3--:R-:W-:-:S04]  /*10b0*/  FADD R8, R8, R5 ;  /* 0x0000000508087221 */ /* 0x008fc80000000000 */
[----:B------:R-:W-:-:S04]  /*10c0*/  FFMA.SAT R0, R8, -R9, 0.5 ;  /* 0x3f00000008007423 */ /* 0x000fc80000002809 */
[----:B------:R-:W-:-:S04]  /*10d0*/  FFMA.RM R0, R0, R11, 12582913 ;  /* 0x4b40000100007423 */ /* 0x000fc8000000400b */
[----:B------:R-:W-:-:S04]  /*10e0*/  FADD R9, R0, -12583039 ;  /* 0xcb40007f00097421 */ /* 0x000fc80000000000 */
[----:B------:R-:W-:-:S04]  /*10f0*/  FFMA R9, R8, -1.4426950216293334961, -R9 ;  /* 0xbfb8aa3b08097823 */ /* 0x000fc80000000809 */
[----:B------:R-:W-:-:S06]  /*1100*/  FFMA R9, R8, -1.925963033500011079e-08, R9 ;  /* 0xb2a5706008097823 */ /* 0x000fcc0000000009 */
[----:B------:R-:W1:Y:S01]  /*1110*/  MUFU.EX2 R9, R9 ;  /* 0x0000000900097308 */ /* 0x000e620000000800 */
[----:B------:R-:W-:-:S05]  /*1120*/  SHF.L.U32 R0, R0, 0x17, RZ ;  /* 0x0000001700007819 */ /* 0x000fca00000006ff */
[----:B-1----:R-:W-:-:S04]  /*1130*/  FFMA R2, R0, R9, 1 ;  /* 0x3f80000000027423 */ /* 0x002fc80000000009 */
[----:B------:R-:W-:-:S05]  /*1140*/  VIADD R0, R2, 0x1800000 ;  /* 0x0180000002007836 */ /* 0x000fca0000000000 */
[----:B------:R-:W-:-:S04]  /*1150*/  LOP3.LUT R0, R0, 0x7f800000, RZ, 0xc0, !PT ;  /* 0x7f80000000007812 */ /* 0x000fc800078ec0ff */
[----:B------:R-:W-:-:S13]  /*1160*/  ISETP.GT.U32.AND P0, PT, R0, 0x1ffffff, PT ;  /* 0x01ffffff0000780c */ /* 0x000fda0003f04070 */
[----:B------:R-:W-:Y:S05]  /*1170*/  @P0 BRA `(.L_x_70) ;  /* 0x0000000000100947 */ /* 0x000fea0003800000 */
[----:B------:R-:W-:-:S07]  /*1180*/  MOV R9, 0x11a0 ;  /* 0x000011a000097802 */ /* 0x000fce0000000f00 */
[----:B0-----:R-:W-:Y:S05]  /*1190*/  CALL.REL.NOINC `($__internal_3_$__cuda_sm20_rcp_rn_f32_slowpath) ;  /* 0x0000000400347944 */ /* 0x001fea0003c00000 */
[----:B------:R-:W-:Y:S01]  /*11a0*/  MOV R5, R0 ;  /* 0x0000000000057202 */ /* 0x000fe20000000f00 */
[----:B------:R-:W-:Y:S06]  /*11b0*/  BRA `(.L_x_71) ;  /* 0x0000000000107947 */ /* 0x000fec0003800000 */
.L_x_70:
[----:B------:R-:W1:Y:S02]  /*11c0*/  MUFU.RCP R5, R2 ;  /* 0x0000000200057308 */ /* 0x000e640000001000 */
[----:B-1----:R-:W-:-:S04]  /*11d0*/  FFMA R0, R2, R5, -1 ;  /* 0xbf80000002007423 */ /* 0x002fc80000000005 */
[----:B------:R-:W-:-:S04]  /*11e0*/  FADD.FTZ R0, -R0, -RZ ;  /* 0x800000ff00007221 */ /* 0x000fc80000010100 */
[----:B------:R-:W-:-:S07]  /*11f0*/  FFMA R5, R5, R0, R5 ;  /* 0x0000000005057223 */ /* 0x000fce0000000005 */
.L_x_71:
[----:B------:R-:W-:Y:S05]  /*1200*/  BSYNC.RECONVERGENT B1 ;  /* 0x0000000000017941 */ /* 0x000fea0003800200 */
.L_x_69:
[----:B------:R-:W-:Y:S05]  /*1210*/  BRA `(.L_x_68) ;  /* 0x0000000000ec7947 */ /* 0x000fea0003800000 */
.L_x_63:
        /* <DEDUP_REMOVED lines=12> */
[----:B------:R-:W-:Y:S02]  /*12e0*/  HFMA2 R10, -RZ, RZ, 1.125, -9232 ;  /* 0x3c80f082ff0a7431 */ /* 0x000fe400000001ff */
[----:B------:R-:W-:Y:S02]  /*12f0*/  IMAD.MOV.U32 R12, RZ, RZ, 0x3f800000 ;  /* 0x3f800000ff0c7424 */ /* 0x000fe400078e00ff */
[----:B--2---:R-:W-:-:S04]  /*1300*/  FADD R8, R2, R5 ;  /* 0x0000000502087221 */ /* 0x004fc80000000000 */
[----:B------:R-:W-:-:S06]  /*1310*/  FMUL R0, |R8|, 2.8853900432586669922 ;  /* 0x4038aa3b08007820 */ /* 0x000fcc0000400200 */
[----:B------:R-:W1:Y:S01]  /*1320*/  MUFU.EX2 R0, R0 ;  /* 0x0000000000007308 */ /* 0x000e620000000800 */
[----:B------:R-:W-:Y:S01]  /*1330*/  FMUL R11, R8, R8 ;  /* 0x00000008080b7220 */ /* 0x000fe20000400000 */
[----:B-1----:R-:W-:-:S06]  /*1340*/  FADD R9, R0, 1 ;  /* 0x3f80000000097421 */ /* 0x002fcc0000000000 */
[----:B------:R-:W1:Y:S01]  /*1350*/  MUFU.RCP R9, R9 ;  /* 0x0000000900097308 */ /* 0x000e620000001000 */
[----:B------:R-:W-:Y:S01]  /*1360*/  FFMA R10, R11, R10, -0.052303962409496307373 ;  /* 0xbd563cae0b0a7423 */ /* 0x000fe2000000000a */
[----:B------:R-:W-:-:S03]  /*1370*/  FSETP.GE.AND P1, PT, |R8|, 0.60000002384185791016, PT ;  /* 0x3f19999a0800780b */ /* 0x000fc60003f26200 */
[----:B------:R-:W-:Y:S01]  /*1380*/  FFMA R10, R11, R10, 0.1331529766321182251 ;  /* 0x3e0859410b0a7423 */ /* 0x000fe2000000000a */
[----:B------:R-:W-:-:S03]  /*1390*/  FSETP.GE.AND P0, PT, |R8|, 9.010913848876953125, PT ;  /* 0x41102cb40800780b */ /* 0x000fc60003f06200 */
[----:B------:R-:W-:Y:S01]  /*13a0*/  FFMA R0, R11, R10, -0.33332768082618713379 ;  /* 0xbeaaa9ed0b007423 */ /* 0x000fe2000000000a */
[----:B-1----:R-:W-:-:S03]  /*13b0*/  FFMA R2, R9, -2, R12 ;  /* 0xc000000009027823 */ /* 0x002fc6000000000c */
[----:B------:R-:W-:Y:S02]  /*13c0*/  FFMA R11, R11, R0, RZ ;  /* 0x000000000b0b7223 */ /* 0x000fe400000000ff */
[----:B------:R-:W-:-:S04]  /*13d0*/  FSEL R5, R2, 1, !P0 ;  /* 0x3f80000002057808 */ /* 0x000fc80004000000 */
[--C-:B------:R-:W-:Y:S01]  /*13e0*/  LOP3.LUT R5, R5, 0x80000000, R8.reuse, 0xb8, !PT ;  /* 0x8000000005057812 */ /* 0x100fe200078eb808 */
[----:B------:R-:W-:Y:S01]  /*13f0*/  @!P1 FFMA R5, R8, R11, R8 ;  /* 0x0000000b08059223 */ /* 0x000fe20000000008 */
[----:B------:R-:W-:Y:S06]  /*1400*/  BRA `(.L_x_68) ;  /* 0x0000000000707947 */ /* 0x000fec0003800000 */
.L_x_72:
        /* <DEDUP_REMOVED lines=9> */
[----:B------:R-:W-:Y:S01]  /*14a0*/  MOV R10, 0x3c80f082 ;  /* 0x3c80f082000a7802 */ /* 0x000fe20000000f00 */
[----:B------:R-:W-:Y:S02]  /*14b0*/  HFMA2 R12, -RZ, RZ, 1.875, 0 ;  /* 0x3f800000ff0c7431 */ /* 0x000fe400000001ff */
[----:B--2---:R-:W-:-:S04]  /*14c0*/  FADD R8, R3, R8 ;  /* 0x0000000803087221 */ /* 0x004fc80000000000 */
[----:B---3--:R-:W-:-:S04]  /*14d0*/  FADD R8, R5, R8 ;  /* 0x0000000805087221 */ /* 0x008fc80000000000 */
        /* <DEDUP_REMOVED lines=14> */
[----:B------:R-:W-:-:S07]  /*15c0*/  @!P1 FFMA R5, R8, R11, R8 ;  /* 0x0000000b08059223 */ /* 0x000fce0000000008 */
.L_x_68:
[----:B------:R-:W-:Y:S05]  /*15d0*/  BSYNC.RECONVERGENT B0 ;  /* 0x0000000000007941 */ /* 0x000fea0003800200 */
.L_x_62:
[----:B------:R-:W1:Y:S01]  /*15e0*/  LDC R0, c[0x0][0x3a8] ;  /* 0x0000ea00ff007b82 */ /* 0x000e620000000800 */
[----:B------:R-:W1:Y:S01]  /*15f0*/  LDCU UR4, c[0x0][0x3b8] ;  /* 0x00007700ff0477ac */ /* 0x000e620008000800 */
[----:B------:R-:W2:Y:S06]  /*1600*/  LDCU UR6, c[0x0][0x3c0] ;  /* 0x00007800ff0677ac */ /* 0x000eac0008000800 */
[----:B------:R-:W3:Y:S01]  /*1610*/  LDC.64 R2, c[0x0][0x380] ;  /* 0x0000e000ff027b82 */ /* 0x000ee20000000a00 */
[----:B-1----:R-:W-:-:S04]  /*1620*/  IMAD R7, R0, UR4, R7 ;  /* 0x0000000400077c24 */ /* 0x002fc8000f8e0207 */
[----:B--2---:R-:W-:-:S04]  /*1630*/  IMAD R7, R7, UR6, R6 ;  /* 0x0000000607077c24 */ /* 0x004fc8000f8e0206 */
[----:B---3--:R-:W-:-:S05]  /*1640*/  IMAD.WIDE R2, R7, 0x4, R2 ;  /* 0x0000000407027825 */ /* 0x008fca00078e0202 */
[----:B------:R-:W-:Y:S01]  /*1650*/  STG.E desc[UR8][R2.64], R5 ;  /* 0x0000000502007986 */ /* 0x000fe2000c101908 */
[----:B------:R-:W-:Y:S05]  /*1660*/  EXIT ;  /* 0x000000000000794d */ /* 0x000fea0003800000 */
        .weak           $__internal_3_$__cuda_sm20_rcp_rn_f32_slowpath
        .type           $__internal_3_$__cuda_sm20_rcp_rn_f32_slowpath,@function
        .size           $__internal_3_$__cuda_sm20_rcp_rn_f32_slowpath,($__internal_4_$__cuda_sm3x_div_rn_noftz_f32_slowpath - $__internal_3_$__cuda_sm20_rcp_rn_f32_slowpath)
$__internal_3_$__cuda_sm20_rcp_rn_f32_slowpath:
[----:B------:R-:W-:Y:S01]  /*1670*/  IMAD.SHL.U32 R0, R2, 0x2, RZ ;  /* 0x0000000202007824 */ /* 0x000fe200078e00ff */
[----:B------:R-:W-:Y:S04]  /*1680*/  BSSY.RECONVERGENT B2, `(.L_x_73) ;  /* 0x0000030000027945 */ /* 0x000fe80003800200 */
[----:B------:R-:W-:-:S04]  /*1690*/  SHF.R.U32.HI R10, RZ, 0x18, R0 ;  /* 0x00000018ff0a7819 */ /* 0x000fc80000011600 */
[----:B------:R-:W-:-:S13]  /*16a0*/  ISETP.NE.U32.AND P0, PT, R10, RZ, PT ;  /* 0x000000ff0a00720c */ /* 0x000fda0003f05070 */
[----:B------:R-:W-:Y:S05]  /*16b0*/  @P0 BRA `(.L_x_74) ;  /* 0x0000000000280947 */ /* 0x000fea0003800000 */
[----:B------:R-:W-:-:S04]  /*16c0*/  SHF.L.U32 R0, R2, 0x1, RZ ;  /* 0x0000000102007819 */ /* 0x000fc800000006ff */
[----:B------:R-:W-:-:S13]  /*16d0*/  ISETP.NE.AND P0, PT, R0, RZ, PT ;  /* 0x000000ff0000720c */ /* 0x000fda0003f05270 */
[----:B------:R-:W-:Y:S01]  /*16e0*/  @P0 FFMA R4, R2, 1.84467440737095516160e+19, RZ ;  /* 0x5f80000002040823 */ /* 0x000fe200000000ff */
[----:B------:R-:W-:Y:S08]  /*16f0*/  @!P0 MUFU.RCP R3, R2 ;  /* 0x0000000200038308 */ /* 0x000ff00000001000 */
[----:B------:R-:W0:Y:S02]  /*1700*/  @P0 MUFU.RCP R5, R4 ;  /* 0x0000000400050308 */ /* 0x000e240000001000 */
[----:B0-----:R-:W-:-:S04]  /*1710*/  @P0 FFMA R0, R4, R5, -1 ;  /* 0xbf80000004000423 */ /* 0x001fc80000000005 */
[----:B------:R-:W-:-:S04]  /*1720*/  @P0 FADD.FTZ R0, -R0, -RZ ;  /* 0x800000ff00000221 */ /* 0x000fc80000010100 */
[----:B------:R-:W-:-:S04]  /*1730*/  @P0 FFMA R0, R5, R0, R5 ;  /* 0x0000000005000223 */ /* 0x000fc80000000005 */
[----:B------:R-:W-:Y:S01]  /*1740*/  @P0 FFMA R3, R0, 1.84467440737095516160e+19, RZ ;  /* 0x5f80000000030823 */ /* 0x000fe200000000ff */
[----:B------:R-:W-:Y:S06]  /*1750*/  BRA `(.L_x_75) ;  /* 0x0000000000887947 */ /* 0x000fec0003800000 */
.L_x_74:
[----:B------:R-:W-:-:S04]  /*1760*/  IADD3 R11, PT, PT, R10, -0xfd, RZ ;  /* 0xffffff030a0b7810 */ /* 0x000fc80007ffe0ff */
[----:B------:R-:W-:-:S13]  /*1770*/  ISETP.GT.U32.AND P0, PT, R11, 0x1, PT ;  /* 0x000000010b00780c */ /* 0x000fda0003f04070 */
[----:B------:R-:W-:Y:S05]  /*1780*/  @P0 BRA `(.L_x_76) ;  /* 0x0000000000780947 */ /* 0x000fea0003800000 */
[----:B------:R-:W-:Y:S01]  /*1790*/  LOP3.LUT R0, R2, 0x7fffff, RZ, 0xc0, !PT ;  /* 0x007fffff02007812 */ /* 0x000fe200078ec0ff */
[----:B------:R-:W-:-:S03]  /*17a0*/  IMAD.MOV.U32 R8, RZ, RZ, 0x3 ;  /* 0x00000003ff087424 */ /* 0x000fc600078e00ff */
[----:B------:R-:W-:Y:S02]  /*17b0*/  LOP3.LUT R0, R0, 0x3f800000, RZ, 0xfc, !PT ;  /* 0x3f80000000007812 */ /* 0x000fe400078efcff */
[----:B------:R-:W-:Y:S02]  /*17c0*/  SHF.L.U32 R8, R8, R11, RZ ;  /* 0x0000000b08087219 */ /* 0x000fe400000006ff */
[----:B------:R-:W0:Y:S02]  /*17d0*/  MUFU.RCP R3, R0 ;  /* 0x0000000000037308 */ /* 0x000e240000001000 */
[----:B0-----:R-:W-:-:S04]  /*17e0*/  FFMA R4, R0, R3, -1 ;  /* 0xbf80000000047423 */ /* 0x001fc80000000003 */
[----:B------:R-:W-:-:S04]  /*17f0*/  FADD.FTZ R4, -R4, -RZ ;  /* 0x800000ff04047221 */ /* 0x000fc80000010100 */
[CCC-:B------:R-:W-:Y:S01]  /*1800*/  FFMA.RM R5, R3.reuse, R4.reuse, R3.reuse ;  /* 0x0000000403057223 */ /* 0x1c0fe20000004003 */
[----:B------:R-:W-:-:S04]  /*1810*/  FFMA.RP R4, R3, R4, R3 ;  /* 0x0000000403047223 */ /* 0x000fc80000008003 */
[C---:B------:R-:W-:Y:S02]  /*1820*/  LOP3.LUT R3, R5.reuse, 0x7fffff, RZ, 0xc0, !PT ;  /* 0x007fffff05037812 */ /* 0x040fe400078ec0ff */
[----:B------:R-:W-:Y:S02]  /*1830*/  FSETP.NEU.FTZ.AND P0, PT, R5, R4, PT ;  /* 0x000000040500720b */ /* 0x000fe40003f1d000 */
[----:B------:R-:W-:Y:S02]  /*1840*/  LOP3.LUT R3, R3, 0x800000, RZ, 0xfc, !PT ;  /* 0x0080000003037812 */ /* 0x000fe400078efcff */
[----:B------:R-:W-:Y:S02]  /*1850*/  SEL R4, RZ, 0xffffffff, !P0 ;  /* 0xffffffffff047807 */ /* 0x000fe40004000000 */
[----:B------:R-:W-:Y:S02]  /*1860*/  LOP3.LUT R8, R8, R3, RZ, 0xc0, !PT ;  /* 0x0000000308087212 */ /* 0x000fe400078ec0ff */
[----:B------:R-:W-:-:S02]  /*1870*/  IADD3 R4, PT, PT, -R4, RZ, RZ ;  /* 0x000000ff04047210 */ /* 0x000fc40007ffe1ff */
[-C--:B------:R-:W-:Y:S02]  /*1880*/  SHF.R.U32.HI R8, RZ, R11.reuse, R8 ;  /* 0x0000000bff087219 */ /* 0x080fe40000011608 */
[----:B------:R-:W-:Y:S02]  /*1890*/  LOP3.LUT P1, RZ, R4, R11, R3, 0xf8, !PT ;  /* 0x0000000b04ff7212 */ /* 0x000fe4000782f803 */
[C---:B------:R-:W-:Y:S02]  /*18a0*/  LOP3.LUT P0, RZ, R8.reuse, 0x1, RZ, 0xc0, !PT ;  /* 0x0000000108ff7812 */ /* 0x040fe4000780c0ff */
[----:B------:R-:W-:-:S04]  /*18b0*/  LOP3.LUT P2, RZ, R8, 0x2, RZ, 0xc0, !PT ;  /* 0x0000000208ff7812 */ /* 0x000fc8000784c0ff */
[----:B------:R-:W-:Y:S02]  /*18c0*/  PLOP3.LUT P0, PT, P0, P1, P2, 0xe0, 0x0 ;  /* 0x000000000000781c */ /* 0x000fe40000703c20 */
[----:B------:R-:W-:Y:S02]  /*18d0*/  LOP3.LUT P1, RZ, R2, 0x7fffff, RZ, 0xc0, !PT ;  /* 0x007fffff02ff7812 */ /* 0x000fe4000782c0ff */
[----:B------:R-:W-:-:S04]  /*18e0*/  SEL R0, RZ, 0x1, !P0 ;  /* 0x00000001ff007807 */ /* 0x000fc80004000000 */
[----:B------:R-:W-:-:S04]  /*18f0*/  IADD3 R0, PT, PT, -R0, RZ, RZ ;  /* 0x000000ff00007210 */ /* 0x000fc80007ffe1ff */
[----:B------:R-:W-:Y:S01]  /*1900*/  ISETP.GE.AND P0, PT, R0, RZ, PT ;  /* 0x000000ff0000720c */ /* 0x000fe20003f06270 */
[----:B------:R-:W-:-:S05]  /*1910*/  VIADD R0, R10, 0xffffff04 ;  /* 0xffffff040a007836 */ /* 0x000fca0000000000 */
[----:B------:R-:W-:-:S07]  /*1920*/  SHF.R.U32.HI R3, RZ, R0, R3 ;  /* 0x00000000ff037219 */ /* 0x000fce0000011603 */
[----:B------:R-:W-:-:S04]  /*1930*/  @!P0 IADD3 R3, PT, PT, R3, 0x1, RZ ;  /* 0x0000000103038810 */ /* 0x000fc80007ffe0ff */
[----:B------:R-:W-:-:S04]  /*1940*/  @!P1 SHF.L.U32 R3, R3, 0x1, RZ ;  /* 0x0000000103039819 */ /* 0x000fc800000006ff */
[----:B------:R-:W-:Y:S01]  /*1950*/  LOP3.LUT R3, R3, 0x80000000, R2, 0xf8, !PT ;  /* 0x8000000003037812 */ /* 0x000fe200078ef802 */
[----:B------:R-:W-:Y:S06]  /*1960*/  BRA `(.L_x_75) ;  /* 0x0000000000047947 */ /* 0x000fec0003800000 */
.L_x_76:
[----:B------:R0:W1:Y:S02]  /*1970*/  MUFU.RCP R3, R2 ;  /* 0x0000000200037308 */ /* 0x0000640000001000 */
.L_x_75:
[----:B------:R-:W-:Y:S05]  /*1980*/  BSYNC.RECONVERGENT B2 ;  /* 0x0000000000027941 */ /* 0x000fea0003800200 */
.L_x_73:
[----:B-1----:R-:W-:Y:S02]  /*1990*/  IMAD.MOV.U32 R0, RZ, RZ, R3 ;  /* 0x000000ffff007224 */ /* 0x002fe400078e0003 */
[----:B------:R-:W-:Y:S01]  /*19a0*/  HFMA2 R3, -RZ, RZ, 0, 0 ;  /* 0x00000000ff037431 */ /* 0x000fe200000001ff */
[----:B0-----:R-:W-:-:S04]  /*19b0*/  MOV R2, R9 ;  /* 0x0000000900027202 */ /* 0x001fc80000000f00 */
[----:B------:R-:W-:Y:S05]  /*19c0*/  RET.REL.NODEC R2 `(_Z23lstm_single_step_kernelPfPKfS1_S1_S1_iiiiiiii) ;  /* 0xffffffe4028c7950 */ /* 0x000fea0003c3ffff */
        .weak           $__internal_4_$__cuda_sm3x_div_rn_noftz_f32_slowpath
        .type           $__internal_4_$__cuda_sm3x_div_rn_noftz_f32_slowpath,@function
        .size           $__internal_4_$__cuda_sm3x_div_rn_noftz_f32_slowpath,(.L_x_90 - $__internal_4_$__cuda_sm3x_div_rn_noftz_f32_slowpath)
$__internal_4_$__cuda_sm3x_div_rn_noftz_f32_slowpath:
[--C-:B------:R-:W-:Y:S01]  /*19d0*/  SHF.R.U32.HI R5, RZ, 0x17, R3.reuse ;  /* 0x00000017ff057819 */ /* 0x100fe20000011603 */
[----:B------:R-:W-:Y:S01]  /*19e0*/  IMAD.MOV.U32 R12, RZ, RZ, R3 ;  /* 0x000000ffff0c7224 */ /* 0x000fe200078e0003 */
[----:B------:R-:W-:Y:S02]  /*19f0*/  SHF.R.U32.HI R4, RZ, 0x17, R0 ;  /* 0x00000017ff047819 */ /* 0x000fe40000011600 */
[----:B------:R-:W-:Y:S02]  /*1a00*/  LOP3.LUT R5, R5, 0xff, RZ, 0xc0, !PT ;  /* 0x000000ff05057812 */ /* 0x000fe400078ec0ff */
[----:B------:R-:W-:Y:S02]  /*1a10*/  LOP3.LUT R4, R4, 0xff, RZ, 0xc0, !PT ;  /* 0x000000ff04047812 */ /* 0x000fe400078ec0ff */
[----:B------:R-:W-:Y:S01]  /*1a20*/  MOV R11, R0 ;  /* 0x00000000000b7202 */ /* 0x000fe20000000f00 */
[----:B------:R-:W-:Y:S01]  /*1a30*/  VIADD R15, R5, 0xffffffff ;  /* 0xffffffff050f7836 */ /* 0x000fe20000000000 */
[----:B------:R-:W-:-:S04]  /*1a40*/  IADD3 R14, PT, PT, R4, -0x1, RZ ;  /* 0xffffffff040e7810 */ /* 0x000fc80007ffe0ff */
        /* <DEDUP_REMOVED lines=23> */
[----:B------:R-:W-:Y:S02]  /*1bc0*/  @!P0 IMAD.MOV.U32 R13, RZ, RZ, -0x40 ;  /* 0xffffffc0ff0d8424 */ /* 0x000fe400078e00ff */
[----:B------:R-:W-:Y:S01]  /*1bd0*/  @!P0 FFMA R11, R0, 1.84467440737095516160e+19, RZ ;  /* 0x5f800000000b8823 */ /* 0x000fe200000000ff */
[----:B------:R-:W-:Y:S02]  /*1be0*/  @!P1 FFMA R12, R3, 1.84467440737095516160e+19, RZ ;  /* 0x5f800000030c9823 */ /* 0x000fe400000000ff */
[----:B------:R-:W-:-:S07]  /*1bf0*/  @!P1 IADD3 R13, PT, PT, R13, 0x40, RZ ;  /* 0x000000400d0d9810 */ /* 0x000fce0007ffe0ff */
.L_x_77:
        /* <DEDUP_REMOVED lines=17> */
[----:B------:R-:W-:-:S05]  /*1d10*/  IADD3 R13, PT, PT, R0, R4, RZ ;  /* 0x00000004000d7210 */ /* 0x000fca0007ffe0ff */
[----:B------:R-:W-:-:S05]  /*1d20*/  VIADD R0, R13, 0xffffffff ;  /* 0xffffffff0d007836 */ /* 0x000fca0000000000 */
        /* <DEDUP_REMOVED lines=10> */
[C---:B------:R-:W-:Y:S01]  /*1dd0*/  IADD3 R5, PT, PT, R13.reuse, 0x20, RZ ;  /* 0x000000200d057810 */ /* 0x040fe20007ffe0ff */
[-CC-:B------:R-:W-:Y:S01]  /*1de0*/  FFMA.RM R3, R14, R12.reuse, R17.reuse ;  /* 0x0000000c0e037223 */ /* 0x180fe20000004011 */
[C---:B------:R-:W-:Y:S02]  /*1df0*/  ISETP.NE.AND P2, PT, R13.reuse, RZ, PT ;  /* 0x000000ff0d00720c */ /* 0x040fe40003f45270 */
[----:B------:R-:W-:Y:S01]  /*1e00*/  LOP3.LUT R4, R0, 0x7fffff, RZ, 0xc0, !PT ;  /* 0x007fffff00047812 */ /* 0x000fe200078ec0ff */
[----:B------:R-:W-:Y:S01]  /*1e10*/  FFMA.RP R0, R14, R12, R17 ;  /* 0x0000000c0e007223 */ /* 0x000fe20000008011 */
[C---:B------:R-:W-:Y:S02]  /*1e20*/  ISETP.NE.AND P1, PT, R13.reuse, RZ, PT ;  /* 0x000000ff0d00720c */ /* 0x040fe40003f25270 */
[----:B------:R-:W-:Y:S02]  /*1e30*/  LOP3.LUT R4, R4, 0x800000, RZ, 0xfc, !PT ;  /* 0x0080000004047812 */ /* 0x000fe400078efcff */
[----:B------:R-:W-:-:S02]  /*1e40*/  IADD3 R12, PT, PT, -R13, RZ, RZ ;  /* 0x000000ff0d0c7210 */ /* 0x000fc40007ffe1ff */
[----:B------:R-:W-:Y:S02]  /*1e50*/  SHF.L.U32 R5, R4, R5, RZ ;  /* 0x0000000504057219 */ /* 0x000fe400000006ff */
[----:B------:R-:W-:Y:S02]  /*1e60*/  FSETP.NEU.FTZ.AND P0, PT, R0, R3, PT ;  /* 0x000000030000720b */ /* 0x000fe40003f1d000 */
[----:B------:R-:W-:Y:S02]  /*1e70*/  SEL R3, R12, RZ, P2 ;  /* 0x000000ff0c037207 */ /* 0x000fe40001000000 */
[----:B------:R-:W-:Y:S02]  /*1e80*/  ISETP.NE.AND P1, PT, R5, RZ, P1 ;  /* 0x000000ff0500720c */ /* 0x000fe40000f25270 */
[----:B------:R-:W-:Y:S02]  /*1e90*/  SHF.R.U32.HI R3, RZ, R3, R4 ;  /* 0x00000003ff037219 */ /* 0x000fe40000011604 */
[----:B------:R-:W-:-:S02]  /*1ea0*/  PLOP3.LUT P0, PT, P0, P1, PT, 0xf8, 0x8f ;  /* 0x00000000008f781c */ /* 0x000fc40000703f70 */
[----:B------:R-:W-:Y:S02]  /*1eb0*/  SHF.R.U32.HI R5, RZ, 0x1, R3 ;  /* 0x00000001ff057819 */ /* 0x000fe40000011603 */
[----:B------:R-:W-:-:S04]  /*1ec0*/  SEL R0, RZ, 0x1, !P0 ;  /* 0x00000001ff007807 */ /* 0x000fc80004000000 */
[----:B------:R-:W-:-:S04]  /*1ed0*/  LOP3.LUT R0, R0, 0x1, R5, 0xf8, !PT ;  /* 0x0000000100007812 */ /* 0x000fc800078ef805 */
[----:B------:R-:W-:-:S05]  /*1ee0*/  LOP3.LUT R0, R0, R3, RZ, 0xc0, !PT ;  /* 0x0000000300007212 */ /* 0x000fca00078ec0ff */
[----:B------:R-:W-:-:S05]  /*1ef0*/  IMAD.IADD R0, R5, 0x1, R0 ;  /* 0x0000000105007824 */ /* 0x000fca00078e0200 */
[----:B------:R-:W-:Y:S01]  /*1f00*/  LOP3.LUT R11, R0, R11, RZ, 0xfc, !PT ;  /* 0x0000000b000b7212 */ /* 0x000fe200078efcff */
[----:B------:R-:W-:Y:S06]  /*1f10*/  BRA `(.L_x_84) ;  /* 0x0000000000347947 */ /* 0x000fec0003800000 */
.L_x_83:
[----:B------:R-:W-:-:S04]  /*1f20*/  LOP3.LUT R11, R11, 0x80000000, RZ, 0xc0, !PT ;  /* 0x800000000b0b7812 */ /* 0x000fc800078ec0ff */
[----:B------:R-:W-:Y:S01]  /*1f30*/  LOP3.LUT R11, R11, 0x7f800000, RZ, 0xfc, !PT ;  /* 0x7f8000000b0b7812 */ /* 0x000fe200078efcff */
[----:B------:R-:W-:Y:S06]  /*1f40*/  BRA `(.L_x_84) ;  /* 0x0000000000287947 */ /* 0x000fec0003800000 */
.L_x_82:
[----:B------:R-:W-:Y:S01]  /*1f50*/  LEA R11, R4, R11, 0x17 ;  /* 0x0000000b040b7211 */ /* 0x000fe200078eb8ff */
[----:B------:R-:W-:Y:S06]  /*1f60*/  BRA `(.L_x_84) ;  /* 0x0000000000207947 */ /* 0x000fec0003800000 */
.L_x_81:
[----:B------:R-:W-:-:S04]  /*1f70*/  LOP3.LUT R11, R12, 0x80000000, R11, 0x48, !PT ;  /* 0x800000000c0b7812 */ /* 0x000fc800078e480b */
[----:B------:R-:W-:Y:S01]  /*1f80*/  LOP3.LUT R11, R11, 0x7f800000, RZ, 0xfc, !PT ;  /* 0x7f8000000b0b7812 */ /* 0x000fe200078efcff */
[----:B------:R-:W-:Y:S06]  /*1f90*/  BRA `(.L_x_84) ;  /* 0x0000000000147947 */ /* 0x000fec0003800000 */
.L_x_80:
[----:B------:R-:W-:Y:S01]  /*1fa0*/  LOP3.LUT R11, R12, 0x80000000, R11, 0x48, !PT ;  /* 0x800000000c0b7812 */ /* 0x000fe200078e480b */
[----:B------:R-:W-:Y:S06]  /*1fb0*/  BRA `(.L_x_84) ;  /* 0x00000000000c7947 */ /* 0x000fec0003800000 */
.L_x_79:
[----:B------:R-:W0:Y:S01]  /*1fc0*/  MUFU.RSQ R11, -QNAN ;  /* 0xffc00000000b7908 */ /* 0x000e220000001400 */
[----:B------:R-:W-:Y:S05]  /*1fd0*/  BRA `(.L_x_84) ;  /* 0x0000000000047947 */ /* 0x000fea0003800000 */
.L_x_78:
[----:B------:R-:W-:-:S07]  /*1fe0*/  FADD.FTZ R11, R0, R3 ;  /* 0x00000003000b7221 */ /* 0x000fce0000010000 */
.L_x_84:
[----:B------:R-:W-:-:S04]  /*1ff0*/  HFMA2 R3, -RZ, RZ, 0, 0 ;  /* 0x00000000ff037431 */ /* 0x000fc800000001ff */
[----:B0-----:R-:W-:Y:S05]  /*2000*/  RET.REL.NODEC R2 `(_Z23lstm_single_step_kernelPfPKfS1_S1_S1_iiiiiiii) ;  /* 0xffffffdc02fc7950 */ /* 0x001fea0003c3ffff */
.L_x_85:
        /* <DEDUP_REMOVED lines=15> */
.L_x_90:


//--------------------- .nv.global.init           --------------------------
	.section	.nv.global.init,"aw",@progbits
	.align	4
.nv.global.init:
	.type		mrg32k3aM1SubSeq,@object
	.size		mrg32k3aM1SubSeq,(mrg32k3aM2SubSeq - mrg32k3aM1SubSeq)
mrg32k3aM1SubSeq:
        /*0000*/ 	.byte	0x0b, 0xcc, 0xee, 0x04, 0x73, 0x29, 0x8b, 0x6f, 0xf6, 0x53, 0x03, 0xf6, 0x23, 0xf6, 0xea, 0xda
        /* <DEDUP_REMOVED lines=125> */
	.type		mrg32k3aM2SubSeq,@object
	.size		mrg32k3aM2SubSeq,(mrg32k3aM1 - mrg32k3aM2SubSeq)
mrg32k3aM2SubSeq:
        /* <DEDUP_REMOVED lines=126> */
	.type		mrg32k3aM1,@object
	.size		mrg32k3aM1,(mrg32k3aM1Seq - mrg32k3aM1)
mrg32k3aM1:
        /* <DEDUP_REMOVED lines=144> */
	.type		mrg32k3aM1Seq,@object
	.size		mrg32k3aM1Seq,(mrg32k3aM2 - mrg32k3aM1Seq)
mrg32k3aM1Seq:
        /* <DEDUP_REMOVED lines=144> */
	.type		mrg32k3aM2,@object
	.size		mrg32k3aM2,(mrg32k3aM2Seq - mrg32k3aM2)
mrg32k3aM2:
        /* <DEDUP_REMOVED lines=144> */
	.type		mrg32k3aM2Seq,@object
	.size		mrg32k3aM2Seq,(precalc_xorwow_matrix - mrg32k3aM2Seq)
mrg32k3aM2Seq:
        /* <DEDUP_REMOVED lines=144> */
	.type		precalc_xorwow_matrix,@object
	.size		precalc_xorwow_matrix,(precalc_xorwow_offset_matrix - precalc_xorwow_matrix)
precalc_xorwow_matrix:
        /* <DEDUP_REMOVED lines=6400> */
	.type		precalc_xorwow_offset_matrix,@object
	.size		precalc_xorwow_offset_matrix,(.L_1 - precalc_xorwow_offset_matrix)
precalc_xorwow_offset_matrix:
        /* <DEDUP_REMOVED lines=6400> */
.L_1:


//--------------------- .nv.shared._Z36lstm_elementwise_ops_backward_kernelPKfS0_PfS1_S1_S1_S0_iiiiiiiiiii --------------------------
	.section	.nv.shared._Z36lstm_elementwise_ops_backward_kernelPKfS0_PfS1_S1_S1_S0_iiiiiiiiiii,"aw",@nobits
	.sectionflags	@""
	.align	16
	.zero		1024


//--------------------- .nv.shared.reserved.0     --------------------------
	.section	.nv.shared.reserved.0,"aw",@nobits
	.weak		__nv_reservedSMEM_offset_0_alias
	.size		__nv_reservedSMEM_offset_0_alias, 0, 64
	.other		__nv_reservedSMEM_offset_0_alias,@"STO_CUDA_RESERVED_SHARED STV_DEFAULT"
__nv_reservedSMEM_offset_0_alias:
	.zero		0
	.zero		64


//--------------------- .nv.shared._Z23lstm_backward_dx_kernelPKfPfS0_iiiiii --------------------------
	.section	.nv.shared._Z23lstm_backward_dx_kernelPKfPfS0_iiiiii,"aw",@nobits
	.sectionflags	@""
	.align	16
	.zero		1024


//--------------------- .nv.shared._Z36lstm_single_step_backward_dht_kernelPKfPfS0_iiiiiiii --------------------------
	.section	.nv.shared._Z36lstm_single_step_backward_dht_kernelPKfPfS0_iiiiiiii,"aw",@nobits
	.sectionflags	@""
	.align	16
	.zero		1024


//--------------------- .nv.shared._Z27lstm_elementwise_ops_kernelPKfPfS1_iiiiiiiiii --------------------------
	.section	.nv.shared._Z27lstm_elementwise_ops_kernelPKfPfS1_iiiiiiiiii,"aw",@nobits
	.sectionflags	@""
	.align	16
	.zero		1024


//--------------------- .nv.shared._Z23lstm_single_step_kernelPfPKfS1_S1_S1_iiiiiiii --------------------------
	.section	.nv.shared._Z23lstm_single_step_kernelPfPKfS1_S1_S1_iiiiiiii,"aw",@nobits
	.sectionflags	@""
	.align	16
	.zero		1024


//--------------------- .nv.constant0._Z36lstm_elementwise_ops_backward_kernelPKfS0_PfS1_S1_S1_S0_iiiiiiiiiii --------------------------
	.section	.nv.constant0._Z36lstm_elementwise_ops_backward_kernelPKfS0_PfS1_S1_S1_S0_iiiiiiiiiii,"a",@progbits
	.sectionflags	@""
	.align	4
.nv.constant0._Z36lstm_elementwise_ops_backward_kernelPKfS0_PfS1_S1_S1_S0_iiiiiiiiiii:
	.zero		996


//--------------------- .nv.constant0._Z23lstm_backward_dx_kernelPKfPfS0_iiiiii --------------------------
	.section	.nv.constant0._Z23lstm_backward_dx_kernelPKfPfS0_iiiiii,"a",@progbits
	.sectionflags	@""
	.align	4
.nv.constant0._Z23lstm_backward_dx_kernelPKfPfS0_iiiiii:
	.zero		944


//--------------------- .nv.constant0._Z36lstm_single_step_backward_dht_kernelPKfPfS0_iiiiiiii --------------------------
	.section	.nv.constant0._Z36lstm_single_step_backward_dht_kernelPKfPfS0_iiiiiiii,"a",@progbits
	.sectionflags	@""
	.align	4
.nv.constant0._Z36lstm_single_step_backward_dht_kernelPKfPfS0_iiiiiiii:
	.zero		952


//--------------------- .nv.constant0._Z27lstm_elementwise_ops_kernelPKfPfS1_iiiiiiiiii --------------------------
	.section	.nv.constant0._Z27lstm_elementwise_ops_kernelPKfPfS1_iiiiiiiiii,"a",@progbits
	.sectionflags	@""
	.align	4
.nv.constant0._Z27lstm_elementwise_ops_kernelPKfPfS1_iiiiiiiiii:
	.zero		960


//--------------------- .nv.constant0._Z23lstm_single_step_kernelPfPKfS1_S1_S1_iiiiiiii --------------------------
	.section	.nv.constant0._Z23lstm_single_step_kernelPfPKfS1_S1_S1_iiiiiiii,"a",@progbits
	.sectionflags	@""
	.align	4
.nv.constant0._Z23lstm_single_step_kernelPfPKfS1_S1_S1_iiiiiiii:
	.zero		968


//--------------------- SYMBOLS --------------------------

	.type		.nv.reservedSmem.offset0,@object
	.size		.nv.reservedSmem.offset0,0x4
	.type		.nv.reservedSmem.cap,@object
	.size		.nv.reservedSmem.cap,0x4
